//
// Generated by NVIDIA NVVM Compiler
//
// Compiler Build ID: CL-36424714
// Cuda compilation tools, release 13.0, V13.0.88
// Based on NVVM 20.0.0
//

.version 9.0
.target sm_100
.address_size 64

	// .globl	_Z15matrixMulKernelPfS_S_i
// _ZZ15matrixMulKernelPfS_S_iE3Mds has been demoted
// _ZZ15matrixMulKernelPfS_S_iE3Nds has been demoted
// _ZZ25matrixMulKernel_boundriesPfS_S_iE3Mds has been demoted
// _ZZ25matrixMulKernel_boundriesPfS_S_iE3Nds has been demoted
.extern .shared .align 16 .b8 Mds_Nds[];

.visible .entry _Z15matrixMulKernelPfS_S_i(
	.param .u64 .ptr .align 1 _Z15matrixMulKernelPfS_S_i_param_0,
	.param .u64 .ptr .align 1 _Z15matrixMulKernelPfS_S_i_param_1,
	.param .u64 .ptr .align 1 _Z15matrixMulKernelPfS_S_i_param_2,
	.param .u32 _Z15matrixMulKernelPfS_S_i_param_3
)
{
	.reg .pred 	%p<8>;
	.reg .b32 	%r<104>;
	.reg .b32 	%f<368>;
	.reg .b64 	%rd<40>;
	// demoted variable
	.shared .align 4 .b8 _ZZ15matrixMulKernelPfS_S_iE3Mds[1024];
	// demoted variable
	.shared .align 4 .b8 _ZZ15matrixMulKernelPfS_S_iE3Nds[1024];
	ld.param.u32 	%r31, [_Z15matrixMulKernelPfS_S_i_param_3];
	mov.u32 	%r32, %ctaid.x;
	mov.u32 	%r33, %ctaid.y;
	mov.u32 	%r1, %tid.x;
	mov.u32 	%r2, %tid.y;
	shl.b32 	%r34, %r33, 4;
	add.s32 	%r3, %r34, %r2;
	shl.b32 	%r4, %r32, 4;
	add.s32 	%r5, %r4, %r1;
	shr.s32 	%r35, %r31, 31;
	shr.u32 	%r36, %r35, 28;
	add.s32 	%r37, %r31, %r36;
	shr.s32 	%r6, %r37, 4;
	setp.lt.s32 	%p1, %r31, 16;
	mov.f32 	%f367, 0f00000000;
	@%p1 bra 	$L__BB0_9;
	mad.lo.s32 	%r100, %r31, %r3, %r1;
	shl.b32 	%r39, %r2, 6;
	mov.u32 	%r40, _ZZ15matrixMulKernelPfS_S_iE3Mds;
	add.s32 	%r8, %r40, %r39;
	add.s32 	%r41, %r6, -1;
	setp.lt.u32 	%p2, %r41, 3;
	mov.f32 	%f367, 0f00000000;
	mov.b32 	%r103, 0;
	@%p2 bra 	$L__BB0_4;
	and.b32  	%r103, %r6, 134217724;
	neg.s32 	%r101, %r103;
	add.s32 	%r43, %r2, 48;
	mad.lo.s32 	%r44, %r31, %r43, %r1;
	add.s32 	%r99, %r44, %r4;
	add.s32 	%r45, %r2, 32;
	mad.lo.s32 	%r46, %r31, %r45, %r1;
	add.s32 	%r98, %r46, %r4;
	add.s32 	%r47, %r2, 16;
	mad.lo.s32 	%r48, %r31, %r47, %r1;
	add.s32 	%r97, %r48, %r4;
	mad.lo.s32 	%r49, %r2, %r31, %r1;
	add.s32 	%r96, %r49, %r4;
	mov.f32 	%f367, 0f00000000;
$L__BB0_3:
	.pragma "nounroll";
	ld.param.u64 	%rd36, [_Z15matrixMulKernelPfS_S_i_param_1];
	ld.param.u64 	%rd33, [_Z15matrixMulKernelPfS_S_i_param_0];
	cvta.to.global.u64 	%rd4, %rd33;
	mul.wide.s32 	%rd5, %r100, 4;
	add.s64 	%rd6, %rd4, %rd5;
	ld.global.f32 	%f14, [%rd6];
	shl.b32 	%r51, %r1, 2;
	add.s32 	%r52, %r8, %r51;
	st.shared.f32 	[%r52], %f14;
	cvta.to.global.u64 	%rd7, %rd36;
	mul.wide.u32 	%rd8, %r96, 4;
	add.s64 	%rd9, %rd7, %rd8;
	ld.global.f32 	%f15, [%rd9];
	mov.u32 	%r54, _ZZ15matrixMulKernelPfS_S_iE3Nds;
	add.s32 	%r55, %r54, %r51;
	add.s32 	%r56, %r55, %r39;
	st.shared.f32 	[%r56], %f15;
	bar.sync 	0;
	ld.shared.f32 	%f16, [%r8];
	ld.shared.f32 	%f17, [%r55];
	fma.rn.f32 	%f18, %f16, %f17, %f367;
	ld.shared.f32 	%f19, [%r8+4];
	ld.shared.f32 	%f20, [%r55+64];
	fma.rn.f32 	%f21, %f19, %f20, %f18;
	ld.shared.f32 	%f22, [%r8+8];
	ld.shared.f32 	%f23, [%r55+128];
	fma.rn.f32 	%f24, %f22, %f23, %f21;
	ld.shared.f32 	%f25, [%r8+12];
	ld.shared.f32 	%f26, [%r55+192];
	fma.rn.f32 	%f27, %f25, %f26, %f24;
	ld.shared.f32 	%f28, [%r8+16];
	ld.shared.f32 	%f29, [%r55+256];
	fma.rn.f32 	%f30, %f28, %f29, %f27;
	ld.shared.f32 	%f31, [%r8+20];
	ld.shared.f32 	%f32, [%r55+320];
	fma.rn.f32 	%f33, %f31, %f32, %f30;
	ld.shared.f32 	%f34, [%r8+24];
	ld.shared.f32 	%f35, [%r55+384];
	fma.rn.f32 	%f36, %f34, %f35, %f33;
	ld.shared.f32 	%f37, [%r8+28];
	ld.shared.f32 	%f38, [%r55+448];
	fma.rn.f32 	%f39, %f37, %f38, %f36;
	ld.shared.f32 	%f40, [%r8+32];
	ld.shared.f32 	%f41, [%r55+512];
	fma.rn.f32 	%f42, %f40, %f41, %f39;
	ld.shared.f32 	%f43, [%r8+36];
	ld.shared.f32 	%f44, [%r55+576];
	fma.rn.f32 	%f45, %f43, %f44, %f42;
	ld.shared.f32 	%f46, [%r8+40];
	ld.shared.f32 	%f47, [%r55+640];
	fma.rn.f32 	%f48, %f46, %f47, %f45;
	ld.shared.f32 	%f49, [%r8+44];
	ld.shared.f32 	%f50, [%r55+704];
	fma.rn.f32 	%f51, %f49, %f50, %f48;
	ld.shared.f32 	%f52, [%r8+48];
	ld.shared.f32 	%f53, [%r55+768];
	fma.rn.f32 	%f54, %f52, %f53, %f51;
	ld.shared.f32 	%f55, [%r8+52];
	ld.shared.f32 	%f56, [%r55+832];
	fma.rn.f32 	%f57, %f55, %f56, %f54;
	ld.shared.f32 	%f58, [%r8+56];
	ld.shared.f32 	%f59, [%r55+896];
	fma.rn.f32 	%f60, %f58, %f59, %f57;
	ld.shared.f32 	%f61, [%r8+60];
	ld.shared.f32 	%f62, [%r55+960];
	fma.rn.f32 	%f63, %f61, %f62, %f60;
	bar.sync 	0;
	ld.global.f32 	%f64, [%rd6+64];
	st.shared.f32 	[%r52], %f64;
	mul.wide.u32 	%rd10, %r97, 4;
	add.s64 	%rd11, %rd7, %rd10;
	ld.global.f32 	%f65, [%rd11];
	st.shared.f32 	[%r56], %f65;
	bar.sync 	0;
	ld.shared.f32 	%f66, [%r8];
	ld.shared.f32 	%f67, [%r55];
	fma.rn.f32 	%f68, %f66, %f67, %f63;
	ld.shared.f32 	%f69, [%r8+4];
	ld.shared.f32 	%f70, [%r55+64];
	fma.rn.f32 	%f71, %f69, %f70, %f68;
	ld.shared.f32 	%f72, [%r8+8];
	ld.shared.f32 	%f73, [%r55+128];
	fma.rn.f32 	%f74, %f72, %f73, %f71;
	ld.shared.f32 	%f75, [%r8+12];
	ld.shared.f32 	%f76, [%r55+192];
	fma.rn.f32 	%f77, %f75, %f76, %f74;
	ld.shared.f32 	%f78, [%r8+16];
	ld.shared.f32 	%f79, [%r55+256];
	fma.rn.f32 	%f80, %f78, %f79, %f77;
	ld.shared.f32 	%f81, [%r8+20];
	ld.shared.f32 	%f82, [%r55+320];
	fma.rn.f32 	%f83, %f81, %f82, %f80;
	ld.shared.f32 	%f84, [%r8+24];
	ld.shared.f32 	%f85, [%r55+384];
	fma.rn.f32 	%f86, %f84, %f85, %f83;
	ld.shared.f32 	%f87, [%r8+28];
	ld.shared.f32 	%f88, [%r55+448];
	fma.rn.f32 	%f89, %f87, %f88, %f86;
	ld.shared.f32 	%f90, [%r8+32];
	ld.shared.f32 	%f91, [%r55+512];
	fma.rn.f32 	%f92, %f90, %f91, %f89;
	ld.shared.f32 	%f93, [%r8+36];
	ld.shared.f32 	%f94, [%r55+576];
	fma.rn.f32 	%f95, %f93, %f94, %f92;
	ld.shared.f32 	%f96, [%r8+40];
	ld.shared.f32 	%f97, [%r55+640];
	fma.rn.f32 	%f98, %f96, %f97, %f95;
	ld.shared.f32 	%f99, [%r8+44];
	ld.shared.f32 	%f100, [%r55+704];
	fma.rn.f32 	%f101, %f99, %f100, %f98;
	ld.shared.f32 	%f102, [%r8+48];
	ld.shared.f32 	%f103, [%r55+768];
	fma.rn.f32 	%f104, %f102, %f103, %f101;
	ld.shared.f32 	%f105, [%r8+52];
	ld.shared.f32 	%f106, [%r55+832];
	fma.rn.f32 	%f107, %f105, %f106, %f104;
	ld.shared.f32 	%f108, [%r8+56];
	ld.shared.f32 	%f109, [%r55+896];
	fma.rn.f32 	%f110, %f108, %f109, %f107;
	ld.shared.f32 	%f111, [%r8+60];
	ld.shared.f32 	%f112, [%r55+960];
	fma.rn.f32 	%f113, %f111, %f112, %f110;
	bar.sync 	0;
	ld.global.f32 	%f114, [%rd6+128];
	st.shared.f32 	[%r52], %f114;
	mul.wide.u32 	%rd12, %r98, 4;
	add.s64 	%rd13, %rd7, %rd12;
	ld.global.f32 	%f115, [%rd13];
	st.shared.f32 	[%r56], %f115;
	bar.sync 	0;
	ld.shared.f32 	%f116, [%r8];
	ld.shared.f32 	%f117, [%r55];
	fma.rn.f32 	%f118, %f116, %f117, %f113;
	ld.shared.f32 	%f119, [%r8+4];
	ld.shared.f32 	%f120, [%r55+64];
	fma.rn.f32 	%f121, %f119, %f120, %f118;
	ld.shared.f32 	%f122, [%r8+8];
	ld.shared.f32 	%f123, [%r55+128];
	fma.rn.f32 	%f124, %f122, %f123, %f121;
	ld.shared.f32 	%f125, [%r8+12];
	ld.shared.f32 	%f126, [%r55+192];
	fma.rn.f32 	%f127, %f125, %f126, %f124;
	ld.shared.f32 	%f128, [%r8+16];
	ld.shared.f32 	%f129, [%r55+256];
	fma.rn.f32 	%f130, %f128, %f129, %f127;
	ld.shared.f32 	%f131, [%r8+20];
	ld.shared.f32 	%f132, [%r55+320];
	fma.rn.f32 	%f133, %f131, %f132, %f130;
	ld.shared.f32 	%f134, [%r8+24];
	ld.shared.f32 	%f135, [%r55+384];
	fma.rn.f32 	%f136, %f134, %f135, %f133;
	ld.shared.f32 	%f137, [%r8+28];
	ld.shared.f32 	%f138, [%r55+448];
	fma.rn.f32 	%f139, %f137, %f138, %f136;
	ld.shared.f32 	%f140, [%r8+32];
	ld.shared.f32 	%f141, [%r55+512];
	fma.rn.f32 	%f142, %f140, %f141, %f139;
	ld.shared.f32 	%f143, [%r8+36];
	ld.shared.f32 	%f144, [%r55+576];
	fma.rn.f32 	%f145, %f143, %f144, %f142;
	ld.shared.f32 	%f146, [%r8+40];
	ld.shared.f32 	%f147, [%r55+640];
	fma.rn.f32 	%f148, %f146, %f147, %f145;
	ld.shared.f32 	%f149, [%r8+44];
	ld.shared.f32 	%f150, [%r55+704];
	fma.rn.f32 	%f151, %f149, %f150, %f148;
	ld.shared.f32 	%f152, [%r8+48];
	ld.shared.f32 	%f153, [%r55+768];
	fma.rn.f32 	%f154, %f152, %f153, %f151;
	ld.shared.f32 	%f155, [%r8+52];
	ld.shared.f32 	%f156, [%r55+832];
	fma.rn.f32 	%f157, %f155, %f156, %f154;
	ld.shared.f32 	%f158, [%r8+56];
	ld.shared.f32 	%f159, [%r55+896];
	fma.rn.f32 	%f160, %f158, %f159, %f157;
	ld.shared.f32 	%f161, [%r8+60];
	ld.shared.f32 	%f162, [%r55+960];
	fma.rn.f32 	%f163, %f161, %f162, %f160;
	bar.sync 	0;
	ld.global.f32 	%f164, [%rd6+192];
	st.shared.f32 	[%r52], %f164;
	mul.wide.u32 	%rd14, %r99, 4;
	add.s64 	%rd15, %rd7, %rd14;
	ld.global.f32 	%f165, [%rd15];
	st.shared.f32 	[%r56], %f165;
	bar.sync 	0;
	ld.shared.f32 	%f166, [%r8];
	ld.shared.f32 	%f167, [%r55];
	fma.rn.f32 	%f168, %f166, %f167, %f163;
	ld.shared.f32 	%f169, [%r8+4];
	ld.shared.f32 	%f170, [%r55+64];
	fma.rn.f32 	%f171, %f169, %f170, %f168;
	ld.shared.f32 	%f172, [%r8+8];
	ld.shared.f32 	%f173, [%r55+128];
	fma.rn.f32 	%f174, %f172, %f173, %f171;
	ld.shared.f32 	%f175, [%r8+12];
	ld.shared.f32 	%f176, [%r55+192];
	fma.rn.f32 	%f177, %f175, %f176, %f174;
	ld.shared.f32 	%f178, [%r8+16];
	ld.shared.f32 	%f179, [%r55+256];
	fma.rn.f32 	%f180, %f178, %f179, %f177;
	ld.shared.f32 	%f181, [%r8+20];
	ld.shared.f32 	%f182, [%r55+320];
	fma.rn.f32 	%f183, %f181, %f182, %f180;
	ld.shared.f32 	%f184, [%r8+24];
	ld.shared.f32 	%f185, [%r55+384];
	fma.rn.f32 	%f186, %f184, %f185, %f183;
	ld.shared.f32 	%f187, [%r8+28];
	ld.shared.f32 	%f188, [%r55+448];
	fma.rn.f32 	%f189, %f187, %f188, %f186;
	ld.shared.f32 	%f190, [%r8+32];
	ld.shared.f32 	%f191, [%r55+512];
	fma.rn.f32 	%f192, %f190, %f191, %f189;
	ld.shared.f32 	%f193, [%r8+36];
	ld.shared.f32 	%f194, [%r55+576];
	fma.rn.f32 	%f195, %f193, %f194, %f192;
	ld.shared.f32 	%f196, [%r8+40];
	ld.shared.f32 	%f197, [%r55+640];
	fma.rn.f32 	%f198, %f196, %f197, %f195;
	ld.shared.f32 	%f199, [%r8+44];
	ld.shared.f32 	%f200, [%r55+704];
	fma.rn.f32 	%f201, %f199, %f200, %f198;
	ld.shared.f32 	%f202, [%r8+48];
	ld.shared.f32 	%f203, [%r55+768];
	fma.rn.f32 	%f204, %f202, %f203, %f201;
	ld.shared.f32 	%f205, [%r8+52];
	ld.shared.f32 	%f206, [%r55+832];
	fma.rn.f32 	%f207, %f205, %f206, %f204;
	ld.shared.f32 	%f208, [%r8+56];
	ld.shared.f32 	%f209, [%r55+896];
	fma.rn.f32 	%f210, %f208, %f209, %f207;
	ld.shared.f32 	%f211, [%r8+60];
	ld.shared.f32 	%f212, [%r55+960];
	fma.rn.f32 	%f367, %f211, %f212, %f210;
	bar.sync 	0;
	add.s32 	%r101, %r101, 4;
	add.s32 	%r100, %r100, 64;
	shl.b32 	%r57, %r31, 6;
	add.s32 	%r99, %r99, %r57;
	add.s32 	%r98, %r98, %r57;
	add.s32 	%r97, %r97, %r57;
	add.s32 	%r96, %r96, %r57;
	setp.ne.s32 	%p3, %r101, 0;
	@%p3 bra 	$L__BB0_3;
$L__BB0_4:
	and.b32  	%r28, %r6, 3;
	setp.eq.s32 	%p4, %r28, 0;
	@%p4 bra 	$L__BB0_9;
	setp.eq.s32 	%p5, %r28, 1;
	@%p5 bra 	$L__BB0_7;
	ld.param.u64 	%rd37, [_Z15matrixMulKernelPfS_S_i_param_1];
	ld.param.u64 	%rd34, [_Z15matrixMulKernelPfS_S_i_param_0];
	shl.b32 	%r58, %r103, 4;
	mad.lo.s32 	%r63, %r31, %r3, %r1;
	add.s32 	%r64, %r63, %r58;
	cvta.to.global.u64 	%rd16, %rd34;
	mul.wide.s32 	%rd17, %r64, 4;
	add.s64 	%rd18, %rd16, %rd17;
	ld.global.f32 	%f214, [%rd18];
	shl.b32 	%r65, %r1, 2;
	add.s32 	%r66, %r8, %r65;
	st.shared.f32 	[%r66], %f214;
	add.s32 	%r67, %r58, %r2;
	mad.lo.s32 	%r68, %r67, %r31, %r5;
	cvta.to.global.u64 	%rd19, %rd37;
	mul.wide.u32 	%rd20, %r68, 4;
	add.s64 	%rd21, %rd19, %rd20;
	ld.global.f32 	%f215, [%rd21];
	mov.u32 	%r70, _ZZ15matrixMulKernelPfS_S_iE3Nds;
	add.s32 	%r71, %r70, %r65;
	add.s32 	%r72, %r71, %r39;
	st.shared.f32 	[%r72], %f215;
	bar.sync 	0;
	ld.shared.f32 	%f216, [%r8];
	ld.shared.f32 	%f217, [%r71];
	fma.rn.f32 	%f218, %f216, %f217, %f367;
	ld.shared.f32 	%f219, [%r8+4];
	ld.shared.f32 	%f220, [%r71+64];
	fma.rn.f32 	%f221, %f219, %f220, %f218;
	ld.shared.f32 	%f222, [%r8+8];
	ld.shared.f32 	%f223, [%r71+128];
	fma.rn.f32 	%f224, %f222, %f223, %f221;
	ld.shared.f32 	%f225, [%r8+12];
	ld.shared.f32 	%f226, [%r71+192];
	fma.rn.f32 	%f227, %f225, %f226, %f224;
	ld.shared.f32 	%f228, [%r8+16];
	ld.shared.f32 	%f229, [%r71+256];
	fma.rn.f32 	%f230, %f228, %f229, %f227;
	ld.shared.f32 	%f231, [%r8+20];
	ld.shared.f32 	%f232, [%r71+320];
	fma.rn.f32 	%f233, %f231, %f232, %f230;
	ld.shared.f32 	%f234, [%r8+24];
	ld.shared.f32 	%f235, [%r71+384];
	fma.rn.f32 	%f236, %f234, %f235, %f233;
	ld.shared.f32 	%f237, [%r8+28];
	ld.shared.f32 	%f238, [%r71+448];
	fma.rn.f32 	%f239, %f237, %f238, %f236;
	ld.shared.f32 	%f240, [%r8+32];
	ld.shared.f32 	%f241, [%r71+512];
	fma.rn.f32 	%f242, %f240, %f241, %f239;
	ld.shared.f32 	%f243, [%r8+36];
	ld.shared.f32 	%f244, [%r71+576];
	fma.rn.f32 	%f245, %f243, %f244, %f242;
	ld.shared.f32 	%f246, [%r8+40];
	ld.shared.f32 	%f247, [%r71+640];
	fma.rn.f32 	%f248, %f246, %f247, %f245;
	ld.shared.f32 	%f249, [%r8+44];
	ld.shared.f32 	%f250, [%r71+704];
	fma.rn.f32 	%f251, %f249, %f250, %f248;
	ld.shared.f32 	%f252, [%r8+48];
	ld.shared.f32 	%f253, [%r71+768];
	fma.rn.f32 	%f254, %f252, %f253, %f251;
	ld.shared.f32 	%f255, [%r8+52];
	ld.shared.f32 	%f256, [%r71+832];
	fma.rn.f32 	%f257, %f255, %f256, %f254;
	ld.shared.f32 	%f258, [%r8+56];
	ld.shared.f32 	%f259, [%r71+896];
	fma.rn.f32 	%f260, %f258, %f259, %f257;
	ld.shared.f32 	%f261, [%r8+60];
	ld.shared.f32 	%f262, [%r71+960];
	fma.rn.f32 	%f263, %f261, %f262, %f260;
	bar.sync 	0;
	ld.global.f32 	%f264, [%rd18+64];
	st.shared.f32 	[%r66], %f264;
	add.s32 	%r73, %r67, 16;
	mad.lo.s32 	%r74, %r73, %r31, %r5;
	mul.wide.u32 	%rd22, %r74, 4;
	add.s64 	%rd23, %rd19, %rd22;
	ld.global.f32 	%f265, [%rd23];
	st.shared.f32 	[%r72], %f265;
	bar.sync 	0;
	ld.shared.f32 	%f266, [%r8];
	ld.shared.f32 	%f267, [%r71];
	fma.rn.f32 	%f268, %f266, %f267, %f263;
	ld.shared.f32 	%f269, [%r8+4];
	ld.shared.f32 	%f270, [%r71+64];
	fma.rn.f32 	%f271, %f269, %f270, %f268;
	ld.shared.f32 	%f272, [%r8+8];
	ld.shared.f32 	%f273, [%r71+128];
	fma.rn.f32 	%f274, %f272, %f273, %f271;
	ld.shared.f32 	%f275, [%r8+12];
	ld.shared.f32 	%f276, [%r71+192];
	fma.rn.f32 	%f277, %f275, %f276, %f274;
	ld.shared.f32 	%f278, [%r8+16];
	ld.shared.f32 	%f279, [%r71+256];
	fma.rn.f32 	%f280, %f278, %f279, %f277;
	ld.shared.f32 	%f281, [%r8+20];
	ld.shared.f32 	%f282, [%r71+320];
	fma.rn.f32 	%f283, %f281, %f282, %f280;
	ld.shared.f32 	%f284, [%r8+24];
	ld.shared.f32 	%f285, [%r71+384];
	fma.rn.f32 	%f286, %f284, %f285, %f283;
	ld.shared.f32 	%f287, [%r8+28];
	ld.shared.f32 	%f288, [%r71+448];
	fma.rn.f32 	%f289, %f287, %f288, %f286;
	ld.shared.f32 	%f290, [%r8+32];
	ld.shared.f32 	%f291, [%r71+512];
	fma.rn.f32 	%f292, %f290, %f291, %f289;
	ld.shared.f32 	%f293, [%r8+36];
	ld.shared.f32 	%f294, [%r71+576];
	fma.rn.f32 	%f295, %f293, %f294, %f292;
	ld.shared.f32 	%f296, [%r8+40];
	ld.shared.f32 	%f297, [%r71+640];
	fma.rn.f32 	%f298, %f296, %f297, %f295;
	ld.shared.f32 	%f299, [%r8+44];
	ld.shared.f32 	%f300, [%r71+704];
	fma.rn.f32 	%f301, %f299, %f300, %f298;
	ld.shared.f32 	%f302, [%r8+48];
	ld.shared.f32 	%f303, [%r71+768];
	fma.rn.f32 	%f304, %f302, %f303, %f301;
	ld.shared.f32 	%f305, [%r8+52];
	ld.shared.f32 	%f306, [%r71+832];
	fma.rn.f32 	%f307, %f305, %f306, %f304;
	ld.shared.f32 	%f308, [%r8+56];
	ld.shared.f32 	%f309, [%r71+896];
	fma.rn.f32 	%f310, %f308, %f309, %f307;
	ld.shared.f32 	%f311, [%r8+60];
	ld.shared.f32 	%f312, [%r71+960];
	fma.rn.f32 	%f367, %f311, %f312, %f310;
	bar.sync 	0;
	add.s32 	%r103, %r103, 2;
$L__BB0_7:
	and.b32  	%r75, %r6, 1;
	setp.eq.b32 	%p6, %r75, 1;
	not.pred 	%p7, %p6;
	@%p7 bra 	$L__BB0_9;
	ld.param.u64 	%rd38, [_Z15matrixMulKernelPfS_S_i_param_1];
	ld.param.u64 	%rd35, [_Z15matrixMulKernelPfS_S_i_param_0];
	shl.b32 	%r76, %r103, 4;
	mad.lo.s32 	%r81, %r31, %r3, %r1;
	add.s32 	%r82, %r81, %r76;
	cvta.to.global.u64 	%rd24, %rd35;
	mul.wide.s32 	%rd25, %r82, 4;
	add.s64 	%rd26, %rd24, %rd25;
	ld.global.f32 	%f313, [%rd26];
	shl.b32 	%r83, %r1, 2;
	add.s32 	%r84, %r8, %r83;
	st.shared.f32 	[%r84], %f313;
	add.s32 	%r85, %r76, %r2;
	mad.lo.s32 	%r86, %r85, %r31, %r5;
	cvta.to.global.u64 	%rd27, %rd38;
	mul.wide.u32 	%rd28, %r86, 4;
	add.s64 	%rd29, %rd27, %rd28;
	ld.global.f32 	%f314, [%rd29];
	mov.u32 	%r88, _ZZ15matrixMulKernelPfS_S_iE3Nds;
	add.s32 	%r89, %r88, %r83;
	add.s32 	%r90, %r89, %r39;
	st.shared.f32 	[%r90], %f314;
	bar.sync 	0;
	ld.shared.f32 	%f315, [%r8];
	ld.shared.f32 	%f316, [%r89];
	fma.rn.f32 	%f317, %f315, %f316, %f367;
	ld.shared.f32 	%f318, [%r8+4];
	ld.shared.f32 	%f319, [%r89+64];
	fma.rn.f32 	%f320, %f318, %f319, %f317;
	ld.shared.f32 	%f321, [%r8+8];
	ld.shared.f32 	%f322, [%r89+128];
	fma.rn.f32 	%f323, %f321, %f322, %f320;
	ld.shared.f32 	%f324, [%r8+12];
	ld.shared.f32 	%f325, [%r89+192];
	fma.rn.f32 	%f326, %f324, %f325, %f323;
	ld.shared.f32 	%f327, [%r8+16];
	ld.shared.f32 	%f328, [%r89+256];
	fma.rn.f32 	%f329, %f327, %f328, %f326;
	ld.shared.f32 	%f330, [%r8+20];
	ld.shared.f32 	%f331, [%r89+320];
	fma.rn.f32 	%f332, %f330, %f331, %f329;
	ld.shared.f32 	%f333, [%r8+24];
	ld.shared.f32 	%f334, [%r89+384];
	fma.rn.f32 	%f335, %f333, %f334, %f332;
	ld.shared.f32 	%f336, [%r8+28];
	ld.shared.f32 	%f337, [%r89+448];
	fma.rn.f32 	%f338, %f336, %f337, %f335;
	ld.shared.f32 	%f339, [%r8+32];
	ld.shared.f32 	%f340, [%r89+512];
	fma.rn.f32 	%f341, %f339, %f340, %f338;
	ld.shared.f32 	%f342, [%r8+36];
	ld.shared.f32 	%f343, [%r89+576];
	fma.rn.f32 	%f344, %f342, %f343, %f341;
	ld.shared.f32 	%f345, [%r8+40];
	ld.shared.f32 	%f346, [%r89+640];
	fma.rn.f32 	%f347, %f345, %f346, %f344;
	ld.shared.f32 	%f348, [%r8+44];
	ld.shared.f32 	%f349, [%r89+704];
	fma.rn.f32 	%f350, %f348, %f349, %f347;
	ld.shared.f32 	%f351, [%r8+48];
	ld.shared.f32 	%f352, [%r89+768];
	fma.rn.f32 	%f353, %f351, %f352, %f350;
	ld.shared.f32 	%f354, [%r8+52];
	ld.shared.f32 	%f355, [%r89+832];
	fma.rn.f32 	%f356, %f354, %f355, %f353;
	ld.shared.f32 	%f357, [%r8+56];
	ld.shared.f32 	%f358, [%r89+896];
	fma.rn.f32 	%f359, %f357, %f358, %f356;
	ld.shared.f32 	%f360, [%r8+60];
	ld.shared.f32 	%f361, [%r89+960];
	fma.rn.f32 	%f367, %f360, %f361, %f359;
	bar.sync 	0;
$L__BB0_9:
	ld.param.u64 	%rd39, [_Z15matrixMulKernelPfS_S_i_param_2];
	cvta.to.global.u64 	%rd30, %rd39;
	mad.lo.s32 	%r95, %r31, %r3, %r5;
	mul.wide.s32 	%rd31, %r95, 4;
	add.s64 	%rd32, %rd30, %rd31;
	st.global.f32 	[%rd32], %f367;
	ret;

}
	// .globl	_Z25matrixMulKernel_boundriesPfS_S_i
.visible .entry _Z25matrixMulKernel_boundriesPfS_S_i(
	.param .u64 .ptr .align 1 _Z25matrixMulKernel_boundriesPfS_S_i_param_0,
	.param .u64 .ptr .align 1 _Z25matrixMulKernel_boundriesPfS_S_i_param_1,
	.param .u64 .ptr .align 1 _Z25matrixMulKernel_boundriesPfS_S_i_param_2,
	.param .u32 _Z25matrixMulKernel_boundriesPfS_S_i_param_3
)
{
	.reg .pred 	%p<10>;
	.reg .b32 	%r<44>;
	.reg .b32 	%f<63>;
	.reg .b64 	%rd<13>;
	// demoted variable
	.shared .align 4 .b8 _ZZ25matrixMulKernel_boundriesPfS_S_iE3Mds[1024];
	// demoted variable
	.shared .align 4 .b8 _ZZ25matrixMulKernel_boundriesPfS_S_iE3Nds[1024];
	ld.param.u64 	%rd3, [_Z25matrixMulKernel_boundriesPfS_S_i_param_0];
	ld.param.u64 	%rd4, [_Z25matrixMulKernel_boundriesPfS_S_i_param_1];
	ld.param.u64 	%rd5, [_Z25matrixMulKernel_boundriesPfS_S_i_param_2];
	ld.param.u32 	%r24, [_Z25matrixMulKernel_boundriesPfS_S_i_param_3];
	mov.u32 	%r25, %ctaid.x;
	mov.u32 	%r26, %ctaid.y;
	mov.u32 	%r39, %tid.x;
	mov.u32 	%r41, %tid.y;
	shl.b32 	%r27, %r26, 4;
	add.s32 	%r3, %r27, %r41;
	shl.b32 	%r4, %r25, 4;
	add.s32 	%r5, %r4, %r39;
	setp.lt.s32 	%p1, %r24, 16;
	mov.f32 	%f62, 0f00000000;
	@%p1 bra 	$L__BB1_7;
	shl.b32 	%r28, %r41, 6;
	mov.u32 	%r29, _ZZ25matrixMulKernel_boundriesPfS_S_iE3Mds;
	add.s32 	%r6, %r29, %r28;
	shl.b32 	%r30, %r39, 2;
	add.s32 	%r7, %r6, %r30;
	mov.u32 	%r31, _ZZ25matrixMulKernel_boundriesPfS_S_iE3Nds;
	add.s32 	%r9, %r31, %r30;
	add.s32 	%r8, %r9, %r28;
	shr.s32 	%r32, %r24, 31;
	shr.u32 	%r33, %r32, 28;
	add.s32 	%r34, %r24, %r33;
	shr.s32 	%r35, %r34, 4;
	neg.s32 	%r43, %r35;
	mad.lo.s32 	%r36, %r41, %r24, %r39;
	add.s32 	%r42, %r36, %r4;
	shl.b32 	%r12, %r24, 4;
	mad.lo.s32 	%r40, %r24, %r3, %r39;
	cvta.to.global.u64 	%rd1, %rd3;
	cvta.to.global.u64 	%rd2, %rd4;
	mov.f32 	%f62, 0f00000000;
$L__BB1_2:
	setp.ge.u32 	%p2, %r3, %r24;
	setp.ge.s32 	%p3, %r39, %r24;
	mov.f32 	%f60, 0f00000000;
	or.pred  	%p4, %p2, %p3;
	@%p4 bra 	$L__BB1_4;
	mul.wide.s32 	%rd6, %r40, 4;
	add.s64 	%rd7, %rd1, %rd6;
	ld.global.f32 	%f60, [%rd7];
$L__BB1_4:
	setp.ge.u32 	%p5, %r5, %r24;
	st.shared.f32 	[%r7], %f60;
	setp.ge.s32 	%p6, %r41, %r24;
	mov.f32 	%f61, 0f00000000;
	or.pred  	%p7, %p6, %p5;
	@%p7 bra 	$L__BB1_6;
	mul.wide.u32 	%rd8, %r42, 4;
	add.s64 	%rd9, %rd2, %rd8;
	ld.global.f32 	%f61, [%rd9];
$L__BB1_6:
	st.shared.f32 	[%r8], %f61;
	bar.sync 	0;
	ld.shared.f32 	%f12, [%r6];
	ld.shared.f32 	%f13, [%r9];
	fma.rn.f32 	%f14, %f12, %f13, %f62;
	ld.shared.f32 	%f15, [%r6+4];
	ld.shared.f32 	%f16, [%r9+64];
	fma.rn.f32 	%f17, %f15, %f16, %f14;
	ld.shared.f32 	%f18, [%r6+8];
	ld.shared.f32 	%f19, [%r9+128];
	fma.rn.f32 	%f20, %f18, %f19, %f17;
	ld.shared.f32 	%f21, [%r6+12];
	ld.shared.f32 	%f22, [%r9+192];
	fma.rn.f32 	%f23, %f21, %f22, %f20;
	ld.shared.f32 	%f24, [%r6+16];
	ld.shared.f32 	%f25, [%r9+256];
	fma.rn.f32 	%f26, %f24, %f25, %f23;
	ld.shared.f32 	%f27, [%r6+20];
	ld.shared.f32 	%f28, [%r9+320];
	fma.rn.f32 	%f29, %f27, %f28, %f26;
	ld.shared.f32 	%f30, [%r6+24];
	ld.shared.f32 	%f31, [%r9+384];
	fma.rn.f32 	%f32, %f30, %f31, %f29;
	ld.shared.f32 	%f33, [%r6+28];
	ld.shared.f32 	%f34, [%r9+448];
	fma.rn.f32 	%f35, %f33, %f34, %f32;
	ld.shared.f32 	%f36, [%r6+32];
	ld.shared.f32 	%f37, [%r9+512];
	fma.rn.f32 	%f38, %f36, %f37, %f35;
	ld.shared.f32 	%f39, [%r6+36];
	ld.shared.f32 	%f40, [%r9+576];
	fma.rn.f32 	%f41, %f39, %f40, %f38;
	ld.shared.f32 	%f42, [%r6+40];
	ld.shared.f32 	%f43, [%r9+640];
	fma.rn.f32 	%f44, %f42, %f43, %f41;
	ld.shared.f32 	%f45, [%r6+44];
	ld.shared.f32 	%f46, [%r9+704];
	fma.rn.f32 	%f47, %f45, %f46, %f44;
	ld.shared.f32 	%f48, [%r6+48];
	ld.shared.f32 	%f49, [%r9+768];
	fma.rn.f32 	%f50, %f48, %f49, %f47;
	ld.shared.f32 	%f51, [%r6+52];
	ld.shared.f32 	%f52, [%r9+832];
	fma.rn.f32 	%f53, %f51, %f52, %f50;
	ld.shared.f32 	%f54, [%r6+56];
	ld.shared.f32 	%f55, [%r9+896];
	fma.rn.f32 	%f56, %f54, %f55, %f53;
	ld.shared.f32 	%f57, [%r6+60];
	ld.shared.f32 	%f58, [%r9+960];
	fma.rn.f32 	%f62, %f57, %f58, %f56;
	bar.sync 	0;
	add.s32 	%r43, %r43, 1;
	setp.ne.s32 	%p8, %r43, 0;
	add.s32 	%r42, %r42, %r12;
	add.s32 	%r41, %r41, 16;
	add.s32 	%r40, %r40, 16;
	add.s32 	%r39, %r39, 16;
	@%p8 bra 	$L__BB1_2;
$L__BB1_7:
	max.s32 	%r37, %r3, %r5;
	setp.ge.s32 	%p9, %r37, %r24;
	@%p9 bra 	$L__BB1_9;
	mad.lo.s32 	%r38, %r24, %r3, %r5;
	cvta.to.global.u64 	%rd10, %rd5;
	mul.wide.u32 	%rd11, %r38, 4;
	add.s64 	%rd12, %rd10, %rd11;
	st.global.f32 	[%rd12], %f62;
$L__BB1_9:
	ret;

}
	// .globl	_Z29matrixMulKernel_external_smemPfS_S_ijj
.visible .entry _Z29matrixMulKernel_external_smemPfS_S_ijj(
	.param .u64 .ptr .align 1 _Z29matrixMulKernel_external_smemPfS_S_ijj_param_0,
	.param .u64 .ptr .align 1 _Z29matrixMulKernel_external_smemPfS_S_ijj_param_1,
	.param .u64 .ptr .align 1 _Z29matrixMulKernel_external_smemPfS_S_ijj_param_2,
	.param .u32 _Z29matrixMulKernel_external_smemPfS_S_ijj_param_3,
	.param .u32 _Z29matrixMulKernel_external_smemPfS_S_ijj_param_4,
	.param .u32 _Z29matrixMulKernel_external_smemPfS_S_ijj_param_5
)
{
	.reg .pred 	%p<3>;
	.reg .b32 	%r<39>;
	.reg .b32 	%f<57>;
	.reg .b64 	%rd<13>;

	ld.param.u64 	%rd3, [_Z29matrixMulKernel_external_smemPfS_S_ijj_param_0];
	ld.param.u64 	%rd4, [_Z29matrixMulKernel_external_smemPfS_S_ijj_param_1];
	ld.param.u64 	%rd5, [_Z29matrixMulKernel_external_smemPfS_S_ijj_param_2];
	ld.param.u32 	%r18, [_Z29matrixMulKernel_external_smemPfS_S_ijj_param_3];
	mov.u32 	%r19, %ctaid.x;
	mov.u32 	%r20, %ctaid.y;
	mov.u32 	%r1, %tid.x;
	mov.u32 	%r2, %tid.y;
	shl.b32 	%r21, %r20, 4;
	add.s32 	%r3, %r21, %r2;
	shl.b32 	%r4, %r19, 4;
	setp.lt.s32 	%p1, %r18, 16;
	mov.f32 	%f56, 0f00000000;
	@%p1 bra 	$L__BB2_3;
	shl.b32 	%r22, %r2, 4;
	add.s32 	%r23, %r22, %r1;
	shl.b32 	%r24, %r23, 2;
	mov.u32 	%r25, Mds_Nds;
	add.s32 	%r5, %r25, %r24;
	shl.b32 	%r26, %r2, 6;
	add.s32 	%r6, %r25, %r26;
	shl.b32 	%r27, %r1, 2;
	add.s32 	%r28, %r25, %r27;
	add.s32 	%r7, %r28, 1024;
	shr.s32 	%r29, %r18, 31;
	shr.u32 	%r30, %r29, 28;
	add.s32 	%r31, %r18, %r30;
	shr.s32 	%r32, %r31, 4;
	neg.s32 	%r38, %r32;
	mad.lo.s32 	%r37, %r18, %r3, %r1;
	mad.lo.s32 	%r33, %r2, %r18, %r1;
	add.s32 	%r36, %r33, %r4;
	shl.b32 	%r11, %r18, 4;
	cvta.to.global.u64 	%rd1, %rd3;
	cvta.to.global.u64 	%rd2, %rd4;
	mov.f32 	%f56, 0f00000000;
$L__BB2_2:
	mul.wide.s32 	%rd6, %r37, 4;
	add.s64 	%rd7, %rd1, %rd6;
	ld.global.f32 	%f6, [%rd7];
	st.shared.f32 	[%r5], %f6;
	mul.wide.u32 	%rd8, %r36, 4;
	add.s64 	%rd9, %rd2, %rd8;
	ld.global.f32 	%f7, [%rd9];
	st.shared.f32 	[%r5+1024], %f7;
	bar.sync 	0;
	ld.shared.v4.f32 	{%f8, %f9, %f10, %f11}, [%r6];
	ld.shared.f32 	%f12, [%r7];
	fma.rn.f32 	%f13, %f8, %f12, %f56;
	ld.shared.f32 	%f14, [%r7+64];
	fma.rn.f32 	%f15, %f9, %f14, %f13;
	ld.shared.f32 	%f16, [%r7+128];
	fma.rn.f32 	%f17, %f10, %f16, %f15;
	ld.shared.f32 	%f18, [%r7+192];
	fma.rn.f32 	%f19, %f11, %f18, %f17;
	ld.shared.v4.f32 	{%f20, %f21, %f22, %f23}, [%r6+16];
	ld.shared.f32 	%f24, [%r7+256];
	fma.rn.f32 	%f25, %f20, %f24, %f19;
	ld.shared.f32 	%f26, [%r7+320];
	fma.rn.f32 	%f27, %f21, %f26, %f25;
	ld.shared.f32 	%f28, [%r7+384];
	fma.rn.f32 	%f29, %f22, %f28, %f27;
	ld.shared.f32 	%f30, [%r7+448];
	fma.rn.f32 	%f31, %f23, %f30, %f29;
	ld.shared.v4.f32 	{%f32, %f33, %f34, %f35}, [%r6+32];
	ld.shared.f32 	%f36, [%r7+512];
	fma.rn.f32 	%f37, %f32, %f36, %f31;
	ld.shared.f32 	%f38, [%r7+576];
	fma.rn.f32 	%f39, %f33, %f38, %f37;
	ld.shared.f32 	%f40, [%r7+640];
	fma.rn.f32 	%f41, %f34, %f40, %f39;
	ld.shared.f32 	%f42, [%r7+704];
	fma.rn.f32 	%f43, %f35, %f42, %f41;
	ld.shared.v4.f32 	{%f44, %f45, %f46, %f47}, [%r6+48];
	ld.shared.f32 	%f48, [%r7+768];
	fma.rn.f32 	%f49, %f44, %f48, %f43;
	ld.shared.f32 	%f50, [%r7+832];
	fma.rn.f32 	%f51, %f45, %f50, %f49;
	ld.shared.f32 	%f52, [%r7+896];
	fma.rn.f32 	%f53, %f46, %f52, %f51;
	ld.shared.f32 	%f54, [%r7+960];
	fma.rn.f32 	%f56, %f47, %f54, %f53;
	bar.sync 	0;
	add.s32 	%r38, %r38, 1;
	setp.ne.s32 	%p2, %r38, 0;
	add.s32 	%r37, %r37, 16;
	add.s32 	%r36, %r36, %r11;
	@%p2 bra 	$L__BB2_2;
$L__BB2_3:
	cvta.to.global.u64 	%rd10, %rd5;
	add.s32 	%r34, %r4, %r1;
	mad.lo.s32 	%r35, %r18, %r3, %r34;
	mul.wide.s32 	%rd11, %r35, 4;
	add.s64 	%rd12, %rd10, %rd11;
	st.global.f32 	[%rd12], %f56;
	ret;

}


// ===== COMPILED SASS (sm_100) =====

	.target	sm_100

	.elftype	@"ET_EXEC"


//--------------------- .note.nv.tkinfo           --------------------------
	.section	.note.nv.tkinfo,"",@"SHT_NOTE"
	.sectionflags	@"SHF_NOTE_NV_TKINFO"
	.tkinfo
        /*0018*/ 	.word	0x00000002
        /*0030*/ 	.string	""
        /*0030*/ 	.string	"ptxas"
        /*0030*/ 	.string	"Cuda compilation tools, release 13.0, V13.0.88"
        /*0030*/ 	.string	"Build cuda_13.0.r13.0/compiler.36424714_0"
        /*0030*/ 	.string	"-arch sm_100 -m 64 "



//--------------------- .note.nv.cuinfo           --------------------------
	.section	.note.nv.cuinfo,"",@"SHT_NOTE"
	.sectionflags	@"SHF_NOTE_NV_CUINFO"
        /*0018*/ 	.short	0x0002
        /*001a*/ 	.short	0x0064
        /*001c*/ 	.short	0x0082
	.zero		2


//--------------------- .nv.info                  --------------------------
	.section	.nv.info,"",@"SHT_CUDA_INFO"
	.align	4


	//----- nvinfo : EIATTR_REGCOUNT
	.align		4
        /*0000*/ 	.byte	0x04, 0x2f
        /*0002*/ 	.short	(.L_1 - .L_0)
	.align		4
.L_0:
        /*0004*/ 	.word	index@(_Z15matrixMulKernelPfS_S_i)
        /*0008*/ 	.word	0x00000028


	//----- nvinfo : EIATTR_FRAME_SIZE
	.align		4
.L_1:
        /*000c*/ 	.byte	0x04, 0x11
        /*000e*/ 	.short	(.L_3 - .L_2)
	.align		4
.L_2:
        /*0010*/ 	.word	index@(_Z15matrixMulKernelPfS_S_i)
        /*0014*/ 	.word	0x00000000


	//----- nvinfo : EIATTR_REGCOUNT
	.align		4
.L_3:
        /*0018*/ 	.byte	0x04, 0x2f
        /*001a*/ 	.short	(.L_5 - .L_4)
	.align		4
.L_4:
        /*001c*/ 	.word	index@(_Z25matrixMulKernel_boundriesPfS_S_i)
        /*0020*/ 	.word	0x00000020


	//----- nvinfo : EIATTR_FRAME_SIZE
	.align		4
.L_5:
        /*0024*/ 	.byte	0x04, 0x11
        /*0026*/ 	.short	(.L_7 - .L_6)
	.align		4
.L_6:
        /*0028*/ 	.word	index@(_Z25matrixMulKernel_boundriesPfS_S_i)
        /*002c*/ 	.word	0x00000000


	//----- nvinfo : EIATTR_REGCOUNT
	.align		4
.L_7:
        /*0030*/ 	.byte	0x04, 0x2f
        /*0032*/ 	.short	(.L_9 - .L_8)
	.align		4
.L_8:
        /*0034*/ 	.word	index@(_Z29matrixMulKernel_external_smemPfS_S_ijj)
        /*0038*/ 	.word	0x00000020


	//----- nvinfo : EIATTR_FRAME_SIZE
	.align		4
.L_9:
        /*003c*/ 	.byte	0x04, 0x11
        /*003e*/ 	.short	(.L_11 - .L_10)
	.align		4
.L_10:
        /*0040*/ 	.word	index@(_Z29matrixMulKernel_external_smemPfS_S_ijj)
        /*0044*/ 	.word	0x00000000


	//----- nvinfo : EIATTR_MIN_STACK_SIZE
	.align		4
.L_11:
        /*0048*/ 	.byte	0x04, 0x12
        /*004a*/ 	.short	(.L_13 - .L_12)
	.align		4
.L_12:
        /*004c*/ 	.word	index@(_Z29matrixMulKernel_external_smemPfS_S_ijj)
        /*0050*/ 	.word	0x00000000


	//----- nvinfo : EIATTR_MIN_STACK_SIZE
	.align		4
.L_13:
        /*0054*/ 	.byte	0x04, 0x12
        /*0056*/ 	.short	(.L_15 - .L_14)
	.align		4
.L_14:
        /*0058*/ 	.word	index@(_Z25matrixMulKernel_boundriesPfS_S_i)
        /*005c*/ 	.word	0x00000000


	//----- nvinfo : EIATTR_MIN_STACK_SIZE
	.align		4
.L_15:
        /*0060*/ 	.byte	0x04, 0x12
        /*0062*/ 	.short	(.L_17 - .L_16)
	.align		4
.L_16:
        /*0064*/ 	.word	index@(_Z15matrixMulKernelPfS_S_i)
        /*0068*/ 	.word	0x00000000
.L_17:


//--------------------- .nv.compat                --------------------------
	.section	.nv.compat,"",@"SHT_CUDA_COMPAT_INFO"
	.align	4
        /*0000*/ 	.byte	0x02, 0x09, 0x00, 0x00, 0x02, 0x02, 0x01, 0x00, 0x02, 0x05, 0x05, 0x00, 0x03, 0x07, 0x01, 0x01
        /*0010*/ 	.byte	0x02, 0x03, 0x00, 0x00, 0x02, 0x06, 0x01, 0x00, 0x04, 0x0b, 0x08, 0x00, 0x09, 0x00, 0x00, 0x00
        /*0020*/ 	.byte	0x00, 0x00, 0x00, 0x00


//--------------------- .nv.info._Z29matrixMulKernel_external_smemPfS_S_ijj --------------------------
	.section	.nv.info._Z29matrixMulKernel_external_smemPfS_S_ijj,"",@"SHT_CUDA_INFO"
	.sectionflags	@""
	.align	4


	//----- nvinfo : EIATTR_CUDA_API_VERSION
	.align		4
        /*0000*/ 	.byte	0x04, 0x37
        /*0002*/ 	.short	(.L_19 - .L_18)
.L_18:
        /*0004*/ 	.word	0x00000082


	//----- nvinfo : EIATTR_KPARAM_INFO
	.align		4
.L_19:
        /*0008*/ 	.byte	0x04, 0x17
        /*000a*/ 	.short	(.L_21 - .L_20)
.L_20:
        /*000c*/ 	.word	0x00000000
        /*0010*/ 	.short	0x0005
        /*0012*/ 	.short	0x0020
        /*0014*/ 	.byte	0x00, 0xf0, 0x11, 0x00


	//----- nvinfo : EIATTR_KPARAM_INFO
	.align		4
.L_21:
        /*0018*/ 	.byte	0x04, 0x17
        /*001a*/ 	.short	(.L_23 - .L_22)
.L_22:
        /*001c*/ 	.word	0x00000000
        /*0020*/ 	.short	0x0004
        /*0022*/ 	.short	0x001c
        /*0024*/ 	.byte	0x00, 0xf0, 0x11, 0x00


	//----- nvinfo : EIATTR_KPARAM_INFO
	.align		4
.L_23:
        /*0028*/ 	.byte	0x04, 0x17
        /*002a*/ 	.short	(.L_25 - .L_24)
.L_24:
        /*002c*/ 	.word	0x00000000
        /*0030*/ 	.short	0x0003
        /*0032*/ 	.short	0x0018
        /*0034*/ 	.byte	0x00, 0xf0, 0x11, 0x00


	//----- nvinfo : EIATTR_KPARAM_INFO
	.align		4
.L_25:
        /*0038*/ 	.byte	0x04, 0x17
        /*003a*/ 	.short	(.L_27 - .L_26)
.L_26:
        /*003c*/ 	.word	0x00000000
        /*0040*/ 	.short	0x0002
        /*0042*/ 	.short	0x0010
        /*0044*/ 	.byte	0x00, 0xf5, 0x21, 0x00


	//----- nvinfo : EIATTR_KPARAM_INFO
	.align		4
.L_27:
        /*0048*/ 	.byte	0x04, 0x17
        /*004a*/ 	.short	(.L_29 - .L_28)
.L_28:
        /*004c*/ 	.word	0x00000000
        /*0050*/ 	.short	0x0001
        /*0052*/ 	.short	0x0008
        /*0054*/ 	.byte	0x00, 0xf5, 0x21, 0x00


	//----- nvinfo : EIATTR_KPARAM_INFO
	.align		4
.L_29:
        /*0058*/ 	.byte	0x04, 0x17
        /*005a*/ 	.short	(.L_31 - .L_30)
.L_30:
        /*005c*/ 	.word	0x00000000
        /*0060*/ 	.short	0x0000
        /*0062*/ 	.short	0x0000
        /*0064*/ 	.byte	0x00, 0xf5, 0x21, 0x00


	//----- nvinfo : EIATTR_SPARSE_MMA_MASK
	.align		4
.L_31:
        /*0068*/ 	.byte	0x03, 0x50
        /*006a*/ 	.short	0x0000


	//----- nvinfo : EIATTR_MAXREG_COUNT
	.align		4
        /*006c*/ 	.byte	0x03, 0x1b
        /*006e*/ 	.short	0x00ff


	//----- nvinfo : EIATTR_NUM_BARRIERS
	.align		4
        /*0070*/ 	.byte	0x02, 0x4c
        /*0072*/ 	.byte	0x01
	.zero		1


	//----- nvinfo : EIATTR_MERCURY_ISA_VERSION
	.align		4
        /*0074*/ 	.byte	0x03, 0x5f
        /*0076*/ 	.short	0x0101


	//----- nvinfo : EIATTR_VRC_CTA_INIT_COUNT
	.align		4
        /*0078*/ 	.byte	0x02, 0x4a
	.zero		1
	.zero		1


	//----- nvinfo : EIATTR_EXIT_INSTR_OFFSETS
	.align		4
        /*007c*/ 	.byte	0x04, 0x1c
        /*007e*/ 	.short	(.L_33 - .L_32)


	//   ....[0]....
.L_32:
        /*0080*/ 	.word	0x000017b0


	//----- nvinfo : EIATTR_CBANK_PARAM_SIZE
	.align		4
.L_33:
        /*0084*/ 	.byte	0x03, 0x19
        /*0086*/ 	.short	0x0024


	//----- nvinfo : EIATTR_PARAM_CBANK
	.align		4
        /*0088*/ 	.byte	0x04, 0x0a
        /*008a*/ 	.short	(.L_35 - .L_34)
	.align		4
.L_34:
        /*008c*/ 	.word	index@(.nv.constant0._Z29matrixMulKernel_external_smemPfS_S_ijj)
        /*0090*/ 	.short	0x0380
        /*0092*/ 	.short	0x0024


	//----- nvinfo : EIATTR_SW_WAR
	.align		4
.L_35:
        /*0094*/ 	.byte	0x04, 0x36
        /*0096*/ 	.short	(.L_37 - .L_36)
.L_36:
        /*0098*/ 	.word	0x00000008
.L_37:


//--------------------- .nv.info._Z25matrixMulKernel_boundriesPfS_S_i --------------------------
	.section	.nv.info._Z25matrixMulKernel_boundriesPfS_S_i,"",@"SHT_CUDA_INFO"
	.sectionflags	@""
	.align	4


	//----- nvinfo : EIATTR_CUDA_API_VERSION
	.align		4
        /*0000*/ 	.byte	0x04, 0x37
        /*0002*/ 	.short	(.L_39 - .L_38)
.L_38:
        /*0004*/ 	.word	0x00000082


	//----- nvinfo : EIATTR_KPARAM_INFO
	.align		4
.L_39:
        /*0008*/ 	.byte	0x04, 0x17
        /*000a*/ 	.short	(.L_41 - .L_40)
.L_40:
        /*000c*/ 	.word	0x00000000
        /*0010*/ 	.short	0x0003
        /*0012*/ 	.short	0x0018
        /*0014*/ 	.byte	0x00, 0xf0, 0x11, 0x00


	//----- nvinfo : EIATTR_KPARAM_INFO
	.align		4
.L_41:
        /*0018*/ 	.byte	0x04, 0x17
        /*001a*/ 	.short	(.L_43 - .L_42)
.L_42:
        /*001c*/ 	.word	0x00000000
        /*0020*/ 	.short	0x0002
        /*0022*/ 	.short	0x0010
        /*0024*/ 	.byte	0x00, 0xf5, 0x21, 0x00


	//----- nvinfo : EIATTR_KPARAM_INFO
	.align		4
.L_43:
        /*0028*/ 	.byte	0x04, 0x17
        /*002a*/ 	.short	(.L_45 - .L_44)
.L_44:
        /*002c*/ 	.word	0x00000000
        /*0030*/ 	.short	0x0001
        /*0032*/ 	.short	0x0008
        /*0034*/ 	.byte	0x00, 0xf5, 0x21, 0x00


	//----- nvinfo : EIATTR_KPARAM_INFO
	.align		4
.L_45:
        /*0038*/ 	.byte	0x04, 0x17
        /*003a*/ 	.short	(.L_47 - .L_46)
.L_46:
        /*003c*/ 	.word	0x00000000
        /*0040*/ 	.short	0x0000
        /*0042*/ 	.short	0x0000
        /*0044*/ 	.byte	0x00, 0xf5, 0x21, 0x00


	//----- nvinfo : EIATTR_SPARSE_MMA_MASK
	.align		4
.L_47:
        /*0048*/ 	.byte	0x03, 0x50
        /*004a*/ 	.short	0x0000


	//----- nvinfo : EIATTR_MAXREG_COUNT
	.align		4
        /*004c*/ 	.byte	0x03, 0x1b
        /*004e*/ 	.short	0x00ff


	//----- nvinfo : EIATTR_NUM_BARRIERS
	.align		4
        /*0050*/ 	.byte	0x02, 0x4c
        /*0052*/ 	.byte	0x01
	.zero		1


	//----- nvinfo : EIATTR_MERCURY_ISA_VERSION
	.align		4
        /*0054*/ 	.byte	0x03, 0x5f
        /*0056*/ 	.short	0x0101


	//----- nvinfo : EIATTR_VRC_CTA_INIT_COUNT
	.align		4
        /*0058*/ 	.byte	0x02, 0x4a
	.zero		1
	.zero		1


	//----- nvinfo : EIATTR_EXIT_INSTR_OFFSETS
	.align		4
        /*005c*/ 	.byte	0x04, 0x1c
        /*005e*/ 	.short	(.L_49 - .L_48)


	//   ....[0]....
.L_48:
        /*0060*/ 	.word	0x000005d0


	//   ....[1]....
        /*0064*/ 	.word	0x00000620


	//----- nvinfo : EIATTR_CBANK_PARAM_SIZE
	.align		4
.L_49:
        /*0068*/ 	.byte	0x03, 0x19
        /*006a*/ 	.short	0x001c


	//----- nvinfo : EIATTR_PARAM_CBANK
	.align		4
        /*006c*/ 	.byte	0x04, 0x0a
        /*006e*/ 	.short	(.L_51 - .L_50)
	.align		4
.L_50:
        /*0070*/ 	.word	index@(.nv.constant0._Z25matrixMulKernel_boundriesPfS_S_i)
        /*0074*/ 	.short	0x0380
        /*0076*/ 	.short	0x001c


	//----- nvinfo : EIATTR_SW_WAR
	.align		4
.L_51:
        /*0078*/ 	.byte	0x04, 0x36
        /*007a*/ 	.short	(.L_53 - .L_52)
.L_52:
        /*007c*/ 	.word	0x00000008
.L_53:


//--------------------- .nv.info._Z15matrixMulKernelPfS_S_i --------------------------
	.section	.nv.info._Z15matrixMulKernelPfS_S_i,"",@"SHT_CUDA_INFO"
	.sectionflags	@""
	.align	4


	//----- nvinfo : EIATTR_CUDA_API_VERSION
	.align		4
        /*0000*/ 	.byte	0x04, 0x37
        /*0002*/ 	.short	(.L_55 - .L_54)
.L_54:
        /*0004*/ 	.word	0x00000082


	//----- nvinfo : EIATTR_KPARAM_INFO
	.align		4
.L_55:
        /*0008*/ 	.byte	0x04, 0x17
        /*000a*/ 	.short	(.L_57 - .L_56)
.L_56:
        /*000c*/ 	.word	0x00000000
        /*0010*/ 	.short	0x0003
        /*0012*/ 	.short	0x0018
        /*0014*/ 	.byte	0x00, 0xf0, 0x11, 0x00


	//----- nvinfo : EIATTR_KPARAM_INFO
	.align		4
.L_57:
        /*0018*/ 	.byte	0x04, 0x17
        /*001a*/ 	.short	(.L_59 - .L_58)
.L_58:
        /*001c*/ 	.word	0x00000000
        /*0020*/ 	.short	0x0002
        /*0022*/ 	.short	0x0010
        /*0024*/ 	.byte	0x00, 0xf5, 0x21, 0x00


	//----- nvinfo : EIATTR_KPARAM_INFO
	.align		4
.L_59:
        /*0028*/ 	.byte	0x04, 0x17
        /*002a*/ 	.short	(.L_61 - .L_60)
.L_60:
        /*002c*/ 	.word	0x00000000
        /*0030*/ 	.short	0x0001
        /*0032*/ 	.short	0x0008
        /*0034*/ 	.byte	0x00, 0xf5, 0x21, 0x00


	//----- nvinfo : EIATTR_KPARAM_INFO
	.align		4
.L_61:
        /*0038*/ 	.byte	0x04, 0x17
        /*003a*/ 	.short	(.L_63 - .L_62)
.L_62:
        /*003c*/ 	.word	0x00000000
        /*0040*/ 	.short	0x0000
        /*0042*/ 	.short	0x0000
        /*0044*/ 	.byte	0x00, 0xf5, 0x21, 0x00


	//----- nvinfo : EIATTR_SPARSE_MMA_MASK
	.align		4
.L_63:
        /*0048*/ 	.byte	0x03, 0x50
        /*004a*/ 	.short	0x0000


	//----- nvinfo : EIATTR_MAXREG_COUNT
	.align		4
        /*004c*/ 	.byte	0x03, 0x1b
        /*004e*/ 	.short	0x00ff


	//----- nvinfo : EIATTR_NUM_BARRIERS
	.align		4
        /*0050*/ 	.byte	0x02, 0x4c
        /*0052*/ 	.byte	0x01
	.zero		1


	//----- nvinfo : EIATTR_MERCURY_ISA_VERSION
	.align		4
        /*0054*/ 	.byte	0x03, 0x5f
        /*0056*/ 	.short	0x0101


	//----- nvinfo : EIATTR_VRC_CTA_INIT_COUNT
	.align		4
        /*0058*/ 	.byte	0x02, 0x4a
	.zero		1
	.zero		1


	//----- nvinfo : EIATTR_EXIT_INSTR_OFFSETS
	.align		4
        /*005c*/ 	.byte	0x04, 0x1c
        /*005e*/ 	.short	(.L_65 - .L_64)


	//   ....[0]....
.L_64:
        /*0060*/ 	.word	0x00001890


	//----- nvinfo : EIATTR_CBANK_PARAM_SIZE
	.align		4
.L_65:
        /*0064*/ 	.byte	0x03, 0x19
        /*0066*/ 	.short	0x001c


	//----- nvinfo : EIATTR_PARAM_CBANK
	.align		4
        /*0068*/ 	.byte	0x04, 0x0a
        /*006a*/ 	.short	(.L_67 - .L_66)
	.align		4
.L_66:
        /*006c*/ 	.word	index@(.nv.constant0._Z15matrixMulKernelPfS_S_i)
        /*0070*/ 	.short	0x0380
        /*0072*/ 	.short	0x001c


	//----- nvinfo : EIATTR_SW_WAR
	.align		4
.L_67:
        /*0074*/ 	.byte	0x04, 0x36
        /*0076*/ 	.short	(.L_69 - .L_68)
.L_68:
        /*0078*/ 	.word	0x00000008
.L_69:


//--------------------- .nv.callgraph             --------------------------
	.section	.nv.callgraph,"",@"SHT_CUDA_CALLGRAPH"
	.align	4
	.sectionentsize	8
	.align		4
        /*0000*/ 	.word	0x00000000
	.align		4
        /*0004*/ 	.word	0xffffffff
	.align		4
        /*0008*/ 	.word	0x00000000
	.align		4
        /*000c*/ 	.word	0xfffffffe
	.align		4
        /*0010*/ 	.word	0x00000000
	.align		4
        /*0014*/ 	.word	0xfffffffd
	.align		4
        /*0018*/ 	.word	0x00000000
	.align		4
        /*001c*/ 	.word	0xfffffffc


//--------------------- .text._Z29matrixMulKernel_external_smemPfS_S_ijj --------------------------
	.section	.text._Z29matrixMulKernel_external_smemPfS_S_ijj,"ax",@progbits
	.align	128
        .global         _Z29matrixMulKernel_external_smemPfS_S_ijj
        .type           _Z29matrixMulKernel_external_smemPfS_S_ijj,@function
        .size           _Z29matrixMulKernel_external_smemPfS_S_ijj,(.L_x_14 - _Z29matrixMulKernel_external_smemPfS_S_ijj)
        .other          _Z29matrixMulKernel_external_smemPfS_S_ijj,@"STO_CUDA_ENTRY STV_DEFAULT"
_Z29matrixMulKernel_external_smemPfS_S_ijj:
.text._Z29matrixMulKernel_external_smemPfS_S_ijj:
[----:B------:R-:W-:Y:S08]  /*0000*/  LDC R1, c[0x0][0x37c] ;  /* 0x0000df00ff017b82 */ /* 0x000ff00000000800 */
[----:B------:R-:W0:Y:S01]  /*0010*/  LDC R0, c[0x0][0x398] ;  /* 0x0000e600ff007b82 */ /* 0x000e220000000800 */
[----:B------:R-:W1:Y:S01]  /*0020*/  S2R R17, SR_CTAID.Y ;  /* 0x0000000000117919 */ /* 0x000e620000002600 */
[----:B------:R-:W2:Y:S01]  /*0030*/  LDCU.64 UR6, c[0x0][0x358] ;  /* 0x00006b00ff0677ac */ /* 0x000ea20008000a00 */
[----:B------:R-:W-:Y:S01]  /*0040*/  HFMA2 R29, -RZ, RZ, 0, 0 ;  /* 0x00000000ff1d7431 */ /* 0x000fe200000001ff */
[----:B------:R-:W1:Y:S01]  /*0050*/  S2R R6, SR_TID.Y ;  /* 0x0000000000067919 */ /* 0x000e620000002200 */
[----:B------:R-:W3:Y:S01]  /*0060*/  S2R R2, SR_CTAID.X ;  /* 0x0000000000027919 */ /* 0x000ee20000002500 */
[----:B------:R-:W4:Y:S01]  /*0070*/  S2R R3, SR_TID.X ;  /* 0x0000000000037919 */ /* 0x000f220000002100 */
[----:B0-----:R-:W-:-:S02]  /*0080*/  ISETP.GE.AND P0, PT, R0, 0x10, PT ;  /* 0x000000100000780c */ /* 0x001fc40003f06270 */
[----:B-1----:R-:W-:-:S11]  /*0090*/  LEA R17, R17, R6, 0x4 ;  /* 0x0000000611117211 */ /* 0x002fd600078e20ff */
[----:B--234-:R-:W-:Y:S05]  /*00a0*/  @!P0 BRA `(.L_x_0) ;  /* 0x0000001400ac8947 */ /* 0x01cfea0003800000 */
[----:B------:R-:W0:Y:S01]  /*00b0*/  S2UR UR5, SR_CgaCtaId ;  /* 0x00000000000579c3 */ /* 0x000e220000008800 */
[----:B------:R-:W-:Y:S01]  /*00c0*/  SHF.R.S32.HI R5, RZ, 0x1f, R0 ;  /* 0x0000001fff057819 */ /* 0x000fe20000011400 */
[----:B------:R-:W-:Y:S01]  /*00d0*/  UMOV UR4, 0x400 ;  /* 0x0000040000047882 */ /* 0x000fe20000000000 */
[C---:B------:R-:W-:Y:S01]  /*00e0*/  LEA R16, R6.reuse, R3, 0x4 ;  /* 0x0000000306107211 */ /* 0x040fe200078e20ff */
[-CC-:B------:R-:W-:Y:S01]  /*00f0*/  IMAD R23, R6, R0.reuse, R3.reuse ;  /* 0x0000000006177224 */ /* 0x180fe200078e0203 */
[-C--:B------:R-:W-:Y:S01]  /*0100*/  LEA.HI R5, R5, R0.reuse, RZ, 0x4 ;  /* 0x0000000005057211 */ /* 0x080fe200078f20ff */
[----:B------:R-:W-:Y:S01]  /*0110*/  IMAD R4, R17, R0, R3 ;  /* 0x0000000011047224 */ /* 0x000fe200078e0203 */
[----:B------:R-:W-:Y:S01]  /*0120*/  MOV R29, RZ ;  /* 0x000000ff001d7202 */ /* 0x000fe20000000f00 */
[----:B------:R-:W1:Y:S01]  /*0130*/  LDC.64 R20, c[0x0][0x380] ;  /* 0x0000e000ff147b82 */ /* 0x000e620000000a00 */
[----:B------:R-:W-:Y:S02]  /*0140*/  SHF.R.S32.HI R5, RZ, 0x4, R5 ;  /* 0x00000004ff057819 */ /* 0x000fe40000011405 */
[----:B------:R-:W-:-:S02]  /*0150*/  LEA R23, R2, R23, 0x4 ;  /* 0x0000001702177211 */ /* 0x000fc400078e20ff */
[----:B------:R-:W-:-:S03]  /*0160*/  IADD3 R5, PT, PT, -R5, RZ, RZ ;  /* 0x000000ff05057210 */ /* 0x000fc60007ffe1ff */
[----:B------:R-:W2:Y:S01]  /*0170*/  LDC.64 R18, c[0x0][0x388] ;  /* 0x0000e200ff127b82 */ /* 0x000ea20000000a00 */
[----:B------:R-:W-:Y:S01]  /*0180*/  ISETP.GE.AND P0, PT, R5, RZ, PT ;  /* 0x000000ff0500720c */ /* 0x000fe20003f06270 */
[----:B0-----:R-:W-:-:S06]  /*0190*/  ULEA UR4, UR5, UR4, 0x18 ;  /* 0x0000000405047291 */ /* 0x001fcc000f8ec0ff */
[----:B------:R-:W-:Y:S02]  /*01a0*/  LEA R7, R6, UR4, 0x6 ;  /* 0x0000000406077c11 */ /* 0x000fe4000f8e30ff */
[----:B------:R-:W-:Y:S02]  /*01b0*/  LEA R16, R16, UR4, 0x2 ;  /* 0x0000000410107c11 */ /* 0x000fe4000f8e10ff */
[----:B------:R-:W-:Y:S02]  /*01c0*/  LEA R6, R3, UR4, 0x2 ;  /* 0x0000000403067c11 */ /* 0x000fe4000f8e10ff */
[----:B------:R-:W-:Y:S05]  /*01d0*/  @P0 BRA `(.L_x_1) ;  /* 0x00000010009c0947 */ /* 0x000fea0003800000 */
[----:B------:R-:W-:Y:S02]  /*01e0*/  IADD3 R8, PT, PT, -R5, RZ, RZ ;  /* 0x000000ff05087210 */ /* 0x000fe40007ffe1ff */
[----:B------:R-:W-:Y:S02]  /*01f0*/  PLOP3.LUT P0, PT, PT, PT, PT, 0x80, 0x8 ;  /* 0x000000000008781c */ /* 0x000fe40003f0f070 */
[----:B------:R-:W-:-:S13]  /*0200*/  ISETP.GT.AND P1, PT, R8, 0x3, PT ;  /* 0x000000030800780c */ /* 0x000fda0003f24270 */
[----:B------:R-:W-:Y:S05]  /*0210*/  @!P1 BRA `(.L_x_2) ;  /* 0x0000000800f89947 */ /* 0x000fea0003800000 */
[----:B------:R-:W0:Y:S01]  /*0220*/  LDC.64 R26, c[0x0][0x380] ;  /* 0x0000e000ff1a7b82 */ /* 0x000e220000000a00 */
[----:B------:R-:W-:-:S07]  /*0230*/  PLOP3.LUT P0, PT, PT, PT, PT, 0x8, 0x80 ;  /* 0x000000000080781c */ /* 0x000fce0003f0e170 */
[----:B------:R-:W3:Y:S06]  /*0240*/  LDC.64 R24, c[0x0][0x388] ;  /* 0x0000e200ff187b82 */ /* 0x000eec0000000a00 */
.L_x_3:
[----:B0-----:R-:W-:-:S04]  /*0250*/  IMAD.WIDE R10, R4, 0x4, R26 ;  /* 0x00000004040a7825 */ /* 0x001fc800078e021a */
[----:B---3--:R-:W-:Y:S02]  /*0260*/  IMAD.WIDE.U32 R8, R23, 0x4, R24 ;  /* 0x0000000417087825 */ /* 0x008fe400078e0018 */
[----:B------:R-:W3:Y:S04]  /*0270*/  LDG.E R11, desc[UR6][R10.64] ;  /* 0x000000060a0b7981 */ /* 0x000ee8000c1e1900 */
[----:B------:R-:W4:Y:S01]  /*0280*/  LDG.E R9, desc[UR6][R8.64] ;  /* 0x0000000608097981 */ /* 0x000f22000c1e1900 */
[----:B------:R-:W-:-:S03]  /*0290*/  LEA R23, R0, R23, 0x4 ;  /* 0x0000001700177211 */ /* 0x000fc600078e20ff */
[----:B---3--:R-:W-:Y:S04]  /*02a0*/  STS [R16], R11 ;  /* 0x0000000b10007388 */ /* 0x008fe80000000800 */
[----:B----4-:R-:W-:Y:S01]  /*02b0*/  STS [R16+0x400], R9 ;  /* 0x0004000910007388 */ /* 0x010fe20000000800 */
[----:B------:R-:W-:Y:S06]  /*02c0*/  BAR.SYNC.DEFER_BLOCKING 0x0 ;  /* 0x0000000000007b1d */ /* 0x000fec0000010000 */
[----:B------:R-:W-:Y:S04]  /*02d0*/  LDS R28, [R6+0x400] ;  /* 0x00040000061c7984 */ /* 0x000fe80000000800 */
[----:B------:R-:W0:Y:S04]  /*02e0*/  LDS.128 R12, [R7] ;  /* 0x00000000070c7984 */ /* 0x000e280000000c00 */
[----:B------:R-:W3:Y:S04]  /*02f0*/  LDS R8, [R6+0x440] ;  /* 0x0004400006087984 */ /* 0x000ee80000000800 */
[----:B------:R-:W4:Y:S01]  /*0300*/  LDS R22, [R6+0x480] ;  /* 0x0004800006167984 */ /* 0x000f220000000800 */
[----:B0-----:R-:W-:-:S03]  /*0310*/  FFMA R28, R12, R28, R29 ;  /* 0x0000001c0c1c7223 */ /* 0x001fc6000000001d */
[----:B------:R-:W0:Y:S01]  /*0320*/  LDS R12, [R6+0x4c0] ;  /* 0x0004c000060c7984 */ /* 0x000e220000000800 */
[----:B---3--:R-:W-:-:S03]  /*0330*/  FFMA R29, R13, R8, R28 ;  /* 0x000000080d1d7223 */ /* 0x008fc6000000001c */
[----:B------:R-:W-:Y:S01]  /*0340*/  LDS R13, [R6+0x500] ;  /* 0x00050000060d7984 */ /* 0x000fe20000000800 */
[----:B----4-:R-:W-:-:S03]  /*0350*/  FFMA R14, R14, R22, R29 ;  /* 0x000000160e0e7223 */ /* 0x010fc6000000001d */
[----:B------:R-:W3:Y:S04]  /*0360*/  LDS.128 R8, [R7+0x10] ;  /* 0x0000100007087984 */ /* 0x000ee80000000c00 */
[----:B------:R-:W-:Y:S01]  /*0370*/  LDS R22, [R6+0x7c0] ;  /* 0x0007c00006167984 */ /* 0x000fe20000000800 */
[----:B0-----:R-:W-:-:S03]  /*0380*/  FFMA R29, R15, R12, R14 ;  /* 0x0000000c0f1d7223 */ /* 0x001fc6000000000e */
[----:B------:R-:W0:Y:S04]  /*0390*/  LDS R14, [R6+0x540] ;  /* 0x00054000060e7984 */ /* 0x000e280000000800 */
[----:B------:R-:W4:Y:S01]  /*03a0*/  LDS R15, [R6+0x580] ;  /* 0x00058000060f7984 */ /* 0x000f220000000800 */
[----:B---3--:R-:W-:-:S03]  /*03b0*/  FFMA R12, R8, R13, R29 ;  /* 0x0000000d080c7223 */ /* 0x008fc6000000001d */
[----:B------:R-:W3:Y:S01]  /*03c0*/  LDS R8, [R6+0x5c0] ;  /* 0x0005c00006087984 */ /* 0x000ee20000000800 */
[----:B0-----:R-:W-:-:S03]  /*03d0*/  FFMA R13, R9, R14, R12 ;  /* 0x0000000e090d7223 */ /* 0x001fc6000000000c */
[----:B------:R-:W-:Y:S01]  /*03e0*/  LDS R9, [R6+0x600] ;  /* 0x0006000006097984 */ /* 0x000fe20000000800 */
[----:B----4-:R-:W-:-:S03]  /*03f0*/  FFMA R10, R10, R15, R13 ;  /* 0x0000000f0a0a7223 */ /* 0x010fc6000000000d */
[----:B------:R-:W0:Y:S01]  /*0400*/  LDS.128 R12, [R7+0x20] ;  /* 0x00002000070c7984 */ /* 0x000e220000000c00 */
[----:B---3--:R-:W-:-:S03]  /*0410*/  FFMA R29, R11, R8, R10 ;  /* 0x000000080b1d7223 */ /* 0x008fc6000000000a */
[----:B------:R-:W3:Y:S04]  /*0420*/  LDS R10, [R6+0x640] ;  /* 0x00064000060a7984 */ /* 0x000ee80000000800 */
[----:B------:R-:W4:Y:S01]  /*0430*/  LDS R11, [R6+0x680] ;  /* 0x00068000060b7984 */ /* 0x000f220000000800 */
[----:B0-----:R-:W-:-:S03]  /*0440*/  FFMA R8, R12, R9, R29 ;  /* 0x000000090c087223 */ /* 0x001fc6000000001d */
[----:B------:R-:W0:Y:S01]  /*0450*/  LDS R12, [R6+0x6c0] ;  /* 0x0006c000060c7984 */ /* 0x000e220000000800 */
[----:B---3--:R-:W-:-:S03]  /*0460*/  FFMA R9, R13, R10, R8 ;  /* 0x0000000a0d097223 */ /* 0x008fc60000000008 */
[----:B------:R-:W-:Y:S01]  /*0470*/  LDS R13, [R6+0x700] ;  /* 0x00070000060d7984 */ /* 0x000fe20000000800 */
[----:B----4-:R-:W-:-:S03]  /*0480*/  FFMA R14, R14, R11, R9 ;  /* 0x0000000b0e0e7223 */ /* 0x010fc60000000009 */
[----:B------:R-:W3:Y:S01]  /*0490*/  LDS.128 R8, [R7+0x30] ;  /* 0x0000300007087984 */ /* 0x000ee20000000c00 */
[----:B0-----:R-:W-:-:S03]  /*04a0*/  FFMA R15, R15, R12, R14 ;  /* 0x0000000c0f0f7223 */ /* 0x001fc6000000000e */
[----:B------:R-:W0:Y:S01]  /*04b0*/  LDS R12, [R6+0x740] ;  /* 0x00074000060c7984 */ /* 0x000e220000000800 */
[----:B---3--:R-:W-:Y:S01]  /*04c0*/  FFMA R8, R8, R13, R15 ;  /* 0x0000000d08087223 */ /* 0x008fe2000000000f */
[----:B------:R-:W-:Y:S01]  /*04d0*/  IADD3 R15, PT, PT, R4, 0x10, RZ ;  /* 0x00000010040f7810 */ /* 0x000fe20007ffe0ff */
[----:B------:R-:W-:-:S04]  /*04e0*/  IMAD.WIDE.U32 R28, R23, 0x4, R24 ;  /* 0x00000004171c7825 */ /* 0x000fc800078e0018 */
[----:B0-----:R-:W-:Y:S01]  /*04f0*/  FFMA R13, R9, R12, R8 ;  /* 0x0000000c090d7223 */ /* 0x001fe20000000008 */
[----:B------:R-:W-:Y:S01]  /*0500*/  IMAD.WIDE R8, R15, 0x4, R26 ;  /* 0x000000040f087825 */ /* 0x000fe200078e021a */
[----:B------:R-:W0:Y:S01]  /*0510*/  LDS R12, [R6+0x780] ;  /* 0x00078000060c7984 */ /* 0x000e220000000800 */
[----:B------:R-:W-:Y:S06]  /*0520*/  BAR.SYNC.DEFER_BLOCKING 0x0 ;  /* 0x0000000000007b1d */ /* 0x000fec0000010000 */
[----:B------:R-:W3:Y:S04]  /*0530*/  LDG.E R8, desc[UR6][R8.64] ;  /* 0x0000000608087981 */ /* 0x000ee8000c1e1900 */
[----:B------:R-:W4:Y:S01]  /*0540*/  LDG.E R29, desc[UR6][R28.64] ;  /* 0x000000061c1d7981 */ /* 0x000f22000c1e1900 */
[----:B------:R-:W-:Y:S01]  /*0550*/  LEA R23, R0, R23, 0x4 ;  /* 0x0000001700177211 */ /* 0x000fe200078e20ff */
[----:B0-----:R-:W-:-:S04]  /*0560*/  FFMA R10, R10, R12, R13 ;  /* 0x0000000c0a0a7223 */ /* 0x001fc8000000000d */
[----:B------:R-:W-:Y:S01]  /*0570*/  FFMA R10, R11, R22, R10 ;  /* 0x000000160b0a7223 */ /* 0x000fe2000000000a */
        /* <DEDUP_REMOVED lines=89> */
[----:B------:R-:W-:-:S02]  /*0b10*/  IADD3 R5, PT, PT, R5, 0x4, RZ ;  /* 0x0000000405057810 */ /* 0x000fc40007ffe0ff */
[----:B------:R-:W-:Y:S02]  /*0b20*/  IADD3 R4, PT, PT, R4, 0x40, RZ ;  /* 0x0000004004047810 */ /* 0x000fe40007ffe0ff */
[----:B------:R-:W-:Y:S02]  /*0b30*/  ISETP.GE.AND P1, PT, R5, -0x3, PT ;  /* 0xfffffffd0500780c */ /* 0x000fe40003f26270 */
        /* <DEDUP_REMOVED lines=38> */
[----:B---3--:R-:W-:-:S04]  /*0da0*/  FFMA R8, R8, R13, R15 ;  /* 0x0000000d08087223 */ /* 0x008fc8000000000f */
[----:B0-----:R-:W-:-:S04]  /*0db0*/  FFMA R9, R9, R12, R8 ;  /* 0x0000000c09097223 */ /* 0x001fc80000000008 */
[----:B----4-:R-:W-:-:S04]  /*0dc0*/  FFMA R10, R10, R14, R9 ;  /* 0x0000000e0a0a7223 */ /* 0x010fc80000000009 */
[----:B------:R-:W-:Y:S01]  /*0dd0*/  FFMA R29, R11, R29, R10 ;  /* 0x0000001d0b1d7223 */ /* 0x000fe2000000000a */
[----:B------:R-:W-:Y:S06]  /*0de0*/  BAR.SYNC.DEFER_BLOCKING 0x0 ;  /* 0x0000000000007b1d */ /* 0x000fec0000010000 */
[----:B------:R-:W-:Y:S05]  /*0df0*/  @!P1 BRA `(.L_x_3) ;  /* 0xfffffff400149947 */ /* 0x000fea000383ffff */
.L_x_2:
[----:B------:R-:W-:-:S04]  /*0e00*/  IADD3 R8, PT, PT, -R5, RZ, RZ ;  /* 0x000000ff05087210 */ /* 0x000fc80007ffe1ff */
[----:B------:R-:W-:-:S13]  /*0e10*/  ISETP.GT.AND P1, PT, R8, 0x1, PT ;  /* 0x000000010800780c */ /* 0x000fda0003f24270 */
[----:B------:R-:W-:Y:S05]  /*0e20*/  @!P1 BRA `(.L_x_4) ;  /* 0x0000000400809947 */ /* 0x000fea0003800000 */
[----:B------:R-:W0:Y:S08]  /*0e30*/  LDC.64 R26, c[0x0][0x380] ;  /* 0x0000e000ff1a7b82 */ /* 0x000e300000000a00 */
[----:B------:R-:W3:Y:S01]  /*0e40*/  LDC.64 R24, c[0x0][0x388] ;  /* 0x0000e200ff187b82 */ /* 0x000ee20000000a00 */
[----:B0-----:R-:W-:-:S06]  /*0e50*/  IMAD.WIDE R14, R4, 0x4, R26 ;  /* 0x00000004040e7825 */ /* 0x001fcc00078e021a */
[----:B------:R-:W4:Y:S01]  /*0e60*/  LDG.E R15, desc[UR6][R14.64] ;  /* 0x000000060e0f7981 */ /* 0x000f22000c1e1900 */
[----:B---3--:R-:W-:-:S06]  /*0e70*/  IMAD.WIDE.U32 R12, R23, 0x4, R24 ;  /* 0x00000004170c7825 */ /* 0x008fcc00078e0018 */
[----:B------:R-:W3:Y:S01]  /*0e80*/  LDG.E R13, desc[UR6][R12.64] ;  /* 0x000000060c0d7981 */ /* 0x000ee2000c1e1900 */
[----:B------:R-:W-:-:S05]  /*0e90*/  LEA R23, R0, R23, 0x4 ;  /* 0x0000001700177211 */ /* 0x000fca00078e20ff */
[----:B------:R-:W-:Y:S01]  /*0ea0*/  IMAD.WIDE.U32 R24, R23, 0x4, R24 ;  /* 0x0000000417187825 */ /* 0x000fe200078e0018 */
[----:B----4-:R-:W-:Y:S04]  /*0eb0*/  STS [R16], R15 ;  /* 0x0000000f10007388 */ /* 0x010fe80000000800 */
[----:B---3--:R-:W-:Y:S01]  /*0ec0*/  STS [R16+0x400], R13 ;  /* 0x0004000d10007388 */ /* 0x008fe20000000800 */
        /* <DEDUP_REMOVED lines=8> */
[----:B------:R-:W-:Y:S04]  /*0f50*/  LDS R9, [R6+0x500] ;  /* 0x0005000006097984 */ /* 0x000fe80000000800 */
[----:B------:R-:W3:Y:S01]  /*0f60*/  LDS.128 R12, [R7+0x10] ;  /* 0x00001000070c7984 */ /* 0x000ee20000000c00 */
[----:B----4-:R-:W-:-:S04]  /*0f70*/  FFMA R10, R10, R22, R29 ;  /* 0x000000160a0a7223 */ /* 0x010fc8000000001d */
[----:B0-----:R-:W-:Y:S02]  /*0f80*/  FFMA R11, R11, R8, R10 ;  /* 0x000000080b0b7223 */ /* 0x001fe4000000000a */
[----:B------:R-:W0:Y:S04]  /*0f90*/  LDS R8, [R6+0x540] ;  /* 0x0005400006087984 */ /* 0x000e280000000800 */
[----:B------:R-:W4:Y:S01]  /*0fa0*/  LDS R10, [R6+0x580] ;  /* 0x00058000060a7984 */ /* 0x000f220000000800 */
[----:B---3--:R-:W-:-:S03]  /*0fb0*/  FFMA R12, R12, R9, R11 ;  /* 0x000000090c0c7223 */ /* 0x008fc6000000000b */
[----:B------:R-:W3:Y:S01]  /*0fc0*/  LDS R9, [R6+0x5c0] ;  /* 0x0005c00006097984 */ /* 0x000ee20000000800 */
[----:B0-----:R-:W-:-:S03]  /*0fd0*/  FFMA R13, R13, R8, R12 ;  /* 0x000000080d0d7223 */ /* 0x001fc6000000000c */
[----:B------:R-:W-:Y:S01]  /*0fe0*/  LDS R12, [R6+0x600] ;  /* 0x00060000060c7984 */ /* 0x000fe20000000800 */
[----:B----4-:R-:W-:-:S03]  /*0ff0*/  FFMA R10, R14, R10, R13 ;  /* 0x0000000a0e0a7223 */ /* 0x010fc6000000000d */
[----:B------:R-:W-:Y:S01]  /*1000*/  LDS R14, [R6+0x640] ;  /* 0x00064000060e7984 */ /* 0x000fe20000000800 */
[----:B---3--:R-:W-:-:S03]  /*1010*/  FFMA R15, R15, R9, R10 ;  /* 0x000000090f0f7223 */ /* 0x008fc6000000000a */
[----:B------:R-:W0:Y:S04]  /*1020*/  LDS.128 R8, [R7+0x20] ;  /* 0x0000200007087984 */ /* 0x000e280000000c00 */
[----:B------:R-:W3:Y:S01]  /*1030*/  LDS R13, [R6+0x680] ;  /* 0x00068000060d7984 */ /* 0x000ee20000000800 */
[----:B0-----:R-:W-:-:S03]  /*1040*/  FFMA R12, R8, R12, R15 ;  /* 0x0000000c080c7223 */ /* 0x001fc6000000000f */
[----:B------:R-:W0:Y:S01]  /*1050*/  LDS R8, [R6+0x6c0] ;  /* 0x0006c00006087984 */ /* 0x000e220000000800 */
[----:B------:R-:W-:-:S03]  /*1060*/  FFMA R15, R9, R14, R12 ;  /* 0x0000000e090f7223 */ /* 0x000fc6000000000c */
[----:B------:R-:W-:Y:S01]  /*1070*/  LDS R9, [R6+0x700] ;  /* 0x0007000006097984 */ /* 0x000fe20000000800 */
[----:B---3--:R-:W-:-:S03]  /*1080*/  FFMA R10, R10, R13, R15 ;  /* 0x0000000d0a0a7223 */ /* 0x008fc6000000000f */
[----:B------:R-:W3:Y:S01]  /*1090*/  LDS.128 R12, [R7+0x30] ;  /* 0x00003000070c7984 */ /* 0x000ee20000000c00 */
[----:B------:R-:W-:-:S05]  /*10a0*/  IADD3 R29, PT, PT, R4, 0x10, RZ ;  /* 0x00000010041d7810 */ /* 0x000fca0007ffe0ff */
[----:B------:R-:W-:Y:S02]  /*10b0*/  IMAD.WIDE R26, R29, 0x4, R26 ;  /* 0x000000041d1a7825 */ /* 0x000fe400078e021a */
[----:B------:R-:W-:Y:S02]  /*10c0*/  LDS R29, [R6+0x780] ;  /* 0x00078000061d7984 */ /* 0x000fe40000000800 */
[----:B0-----:R-:W-:-:S04]  /*10d0*/  FFMA R11, R11, R8, R10 ;  /* 0x000000080b0b7223 */ /* 0x001fc8000000000a */
[----:B---3--:R-:W-:Y:S02]  /*10e0*/  FFMA R8, R12, R9, R11 ;  /* 0x000000090c087223 */ /* 0x008fe4000000000b */
[----:B------:R-:W0:Y:S04]  /*10f0*/  LDS R9, [R6+0x740] ;  /* 0x0007400006097984 */ /* 0x000e280000000800 */
[----:B------:R-:W3:Y:S01]  /*1100*/  LDS R12, [R6+0x7c0] ;  /* 0x0007c000060c7984 */ /* 0x000ee20000000800 */
[----:B------:R-:W-:Y:S06]  /*1110*/  BAR.SYNC.DEFER_BLOCKING 0x0 ;  /* 0x0000000000007b1d */ /* 0x000fec0000010000 */
[----:B------:R-:W4:Y:S04]  /*1120*/  LDG.E R26, desc[UR6][R26.64] ;  /* 0x000000061a1a7981 */ /* 0x000f28000c1e1900 */
[----:B------:R-:W5:Y:S01]  /*1130*/  LDG.E R25, desc[UR6][R24.64] ;  /* 0x0000000618197981 */ /* 0x000f62000c1e1900 */
[----:B0-----:R-:W-:-:S04]  /*1140*/  FFMA R13, R13, R9, R8 ;  /* 0x000000090d0d7223 */ /* 0x001fc80000000008 */
[----:B------:R-:W-:-:S04]  /*1150*/  FFMA R14, R14, R29, R13 ;  /* 0x0000001d0e0e7223 */ /* 0x000fc8000000000d */
[----:B---3--:R-:W-:Y:S01]  /*1160*/  FFMA R15, R15, R12, R14 ;  /* 0x0000000c0f0f7223 */ /* 0x008fe2000000000e */
[----:B------:R-:W-:Y:S02]  /*1170*/  PLOP3.LUT P0, PT, PT, PT, PT, 0x8, 0x80 ;  /* 0x000000000080781c */ /* 0x000fe40003f0e170 */
[----:B------:R-:W-:Y:S02]  /*1180*/  IADD3 R5, PT, PT, R5, 0x2, RZ ;  /* 0x0000000205057810 */ /* 0x000fe40007ffe0ff */
[----:B------:R-:W-:Y:S02]  /*1190*/  IADD3 R4, PT, PT, R4, 0x20, RZ ;  /* 0x0000002004047810 */ /* 0x000fe40007ffe0ff */
[----:B------:R-:W-:Y:S01]  /*11a0*/  LEA R23, R0, R23, 0x4 ;  /* 0x0000001700177211 */ /* 0x000fe200078e20ff */
[----:B----4-:R-:W-:Y:S04]  /*11b0*/  STS [R16], R26 ;  /* 0x0000001a10007388 */ /* 0x010fe80000000800 */
[----:B-----5:R-:W-:Y:S01]  /*11c0*/  STS [R16+0x400], R25 ;  /* 0x0004001910007388 */ /* 0x020fe20000000800 */
[----:B------:R-:W-:Y:S06]  /*11d0*/  BAR.SYNC.DEFER_BLOCKING 0x0 ;  /* 0x0000000000007b1d */ /* 0x000fec0000010000 */
[----:B------:R-:W-:Y:S04]  /*11e0*/  LDS R22, [R6+0x400] ;  /* 0x0004000006167984 */ /* 0x000fe80000000800 */
[----:B------:R-:W0:Y:S04]  /*11f0*/  LDS.128 R8, [R7] ;  /* 0x0000000007087984 */ /* 0x000e280000000c00 */
[----:B------:R-:W3:Y:S04]  /*1200*/  LDS R28, [R6+0x440] ;  /* 0x00044000061c7984 */ /* 0x000ee80000000800 */
[----:B------:R-:W4:Y:S04]  /*1210*/  LDS R27, [R6+0x480] ;  /* 0x00048000061b7984 */ /* 0x000f280000000800 */
[----:B------:R-:W-:Y:S04]  /*1220*/  LDS R24, [R6+0x500] ;  /* 0x0005000006187984 */ /* 0x000fe80000000800 */
[----:B------:R-:W-:Y:S04]  /*1230*/  LDS R25, [R6+0x680] ;  /* 0x0006800006197984 */ /* 0x000fe80000000800 */
[----:B------:R-:W-:Y:S01]  /*1240*/  LDS R29, [R6+0x7c0] ;  /* 0x0007c000061d7984 */ /* 0x000fe20000000800 */
[----:B0-----:R-:W-:-:S03]  /*1250*/  FFMA R8, R8, R22, R15 ;  /* 0x0000001608087223 */ /* 0x001fc6000000000f */
[----:B------:R-:W0:Y:S04]  /*1260*/  LDS R22, [R6+0x4c0] ;  /* 0x0004c00006167984 */ /* 0x000e280000000800 */
[----:B------:R-:W5:Y:S01]  /*1270*/  LDS.128 R12, [R7+0x10] ;  /* 0x00001000070c7984 */ /* 0x000f620000000c00 */
[----:B---3--:R-:W-:-:S03]  /*1280*/  FFMA R9, R9, R28, R8 ;  /* 0x0000001c09097223 */ /* 0x008fc60000000008 */
[----:B------:R-:W3:Y:S01]  /*1290*/  LDS R8, [R6+0x540] ;  /* 0x0005400006087984 */ /* 0x000ee20000000800 */
[----:B----4-:R-:W-:-:S03]  /*12a0*/  FFMA R10, R10, R27, R9 ;  /* 0x0000001b0a0a7223 */ /* 0x010fc60000000009 */
[----:B------:R-:W4:Y:S01]  /*12b0*/  LDS R27, [R6+0x580] ;  /* 0x00058000061b7984 */ /* 0x000f220000000800 */
[----:B0-----:R-:W-:-:S03]  /*12c0*/  FFMA R11, R11, R22, R10 ;  /* 0x000000160b0b7223 */ /* 0x001fc6000000000a */
[----:B------:R-:W-:Y:S01]  /*12d0*/  LDS R22, [R6+0x640] ;  /* 0x0006400006167984 */ /* 0x000fe20000000800 */
[----:B-----5:R-:W-:-:S03]  /*12e0*/  FFMA R24, R12, R24, R11 ;  /* 0x000000180c187223 */ /* 0x020fc6000000000b */
[----:B------:R-:W0:Y:S01]  /*12f0*/  LDS R12, [R6+0x5c0] ;  /* 0x0005c000060c7984 */ /* 0x000e220000000800 */
[----:B---3--:R-:W-:-:S03]  /*1300*/  FFMA R13, R13, R8, R24 ;  /* 0x000000080d0d7223 */ /* 0x008fc60000000018 */
[----:B------:R-:W-:Y:S04]  /*1310*/  LDS R24, [R6+0x600] ;  /* 0x0006000006187984 */ /* 0x000fe80000000800 */
[----:B------:R-:W3:Y:S01]  /*1320*/  LDS.128 R8, [R7+0x20] ;  /* 0x0000200007087984 */ /* 0x000ee20000000c00 */
[----:B----4-:R-:W-:-:S04]  /*1330*/  FFMA R14, R14, R27, R13 ;  /* 0x0000001b0e0e7223 */ /* 0x010fc8000000000d */
[----:B0-----:R-:W-:-:S04]  /*1340*/  FFMA R15, R15, R12, R14 ;  /* 0x0000000c0f0f7223 */ /* 0x001fc8000000000e */
[----:B---3--:R-:W-:Y:S02]  /*1350*/  FFMA R24, R8, R24, R15 ;  /* 0x0000001808187223 */ /* 0x008fe4000000000f */
[----:B------:R-:W0:Y:S02]  /*1360*/  LDS R8, [R6+0x6c0] ;  /* 0x0006c00006087984 */ /* 0x000e240000000800 */
[----:B------:R-:W-:Y:S02]  /*1370*/  FFMA R9, R9, R22, R24 ;  /* 0x0000001609097223 */ /* 0x000fe40000000018 */
[----:B------:R-:W-:Y:S04]  /*1380*/  LDS R24, [R6+0x700] ;  /* 0x0007000006187984 */ /* 0x000fe80000000800 */
[----:B------:R-:W3:Y:S01]  /*1390*/  LDS.128 R12, [R7+0x30] ;  /* 0x00003000070c7984 */ /* 0x000ee20000000c00 */
[----:B------:R-:W-:-:S03]  /*13a0*/  FFMA R10, R10, R25, R9 ;  /* 0x000000190a0a7223 */ /* 0x000fc60000000009 */
[----:B------:R-:W4:Y:S04]  /*13b0*/  LDS R22, [R6+0x740] ;  /* 0x0007400006167984 */ /* 0x000f280000000800 */
[----:B------:R-:W5:Y:S01]  /*13c0*/  LDS R9, [R6+0x780] ;  /* 0x0007800006097984 */ /* 0x000f620000000800 */
[----:B0-----:R-:W-:-:S04]  /*13d0*/  FFMA R11, R11, R8, R10 ;  /* 0x000000080b0b7223 */ /* 0x001fc8000000000a */
[----:B---3--:R-:W-:-:S04]  /*13e0*/  FFMA R12, R12, R24, R11 ;  /* 0x000000180c0c7223 */ /* 0x008fc8000000000b */
[----:B----4-:R-:W-:-:S04]  /*13f0*/  FFMA R13, R13, R22, R12 ;  /* 0x000000160d0d7223 */ /* 0x010fc8000000000c */
[----:B-----5:R-:W-:-:S04]  /*1400*/  FFMA R14, R14, R9, R13 ;  /* 0x000000090e0e7223 */ /* 0x020fc8000000000d */
[----:B------:R-:W-:Y:S01]  /*1410*/  FFMA R29, R15, R29, R14 ;  /* 0x0000001d0f1d7223 */ /* 0x000fe2000000000e */
[----:B------:R-:W-:Y:S06]  /*1420*/  BAR.SYNC.DEFER_BLOCKING 0x0 ;  /* 0x0000000000007b1d */ /* 0x000fec0000010000 */
.L_x_4:
[----:B------:R-:W-:-:S13]  /*1430*/  ISETP.NE.OR P0, PT, R5, RZ, P0 ;  /* 0x000000ff0500720c */ /* 0x000fda0000705670 */
[----:B------:R-:W-:Y:S05]  /*1440*/  @!P0 BRA `(.L_x_0) ;  /* 0x0000000000c48947 */ /* 0x000fea0003800000 */
.L_x_1:
[----:B-1----:R-:W-:-:S04]  /*1450*/  IMAD.WIDE R10, R4, 0x4, R20 ;  /* 0x00000004040a7825 */ /* 0x002fc800078e0214 */
[----:B--2---:R-:W-:Y:S02]  /*1460*/  IMAD.WIDE.U32 R8, R23, 0x4, R18 ;  /* 0x0000000417087825 */ /* 0x004fe400078e0012 */
[----:B------:R-:W2:Y:S04]  /*1470*/  LDG.E R11, desc[UR6][R10.64] ;  /* 0x000000060a0b7981 */ /* 0x000ea8000c1e1900 */
[----:B------:R-:W3:Y:S01]  /*1480*/  LDG.E R27, desc[UR6][R8.64] ;  /* 0x00000006081b7981 */ /* 0x000ee2000c1e1900 */
[----:B------:R-:W-:Y:S02]  /*1490*/  IADD3 R5, PT, PT, R5, 0x1, RZ ;  /* 0x0000000105057810 */ /* 0x000fe40007ffe0ff */
[----:B------:R-:W-:Y:S02]  /*14a0*/  IADD3 R4, PT, PT, R4, 0x10, RZ ;  /* 0x0000001004047810 */ /* 0x000fe40007ffe0ff */
[----:B------:R-:W-:-:S02]  /*14b0*/  ISETP.NE.AND P0, PT, R5, RZ, PT ;  /* 0x000000ff0500720c */ /* 0x000fc40003f05270 */
[----:B------:R-:W-:Y:S01]  /*14c0*/  LEA R23, R0, R23, 0x4 ;  /* 0x0000001700177211 */ /* 0x000fe200078e20ff */
[----:B--2---:R-:W-:Y:S04]  /*14d0*/  STS [R16], R11 ;  /* 0x0000000b10007388 */ /* 0x004fe80000000800 */
[----:B---3--:R-:W-:Y:S01]  /*14e0*/  STS [R16+0x400], R27 ;  /* 0x0004001b10007388 */ /* 0x008fe20000000800 */
[----:B------:R-:W-:Y:S06]  /*14f0*/  BAR.SYNC.DEFER_BLOCKING 0x0 ;  /* 0x0000000000007b1d */ /* 0x000fec0000010000 */
[----:B------:R-:W-:Y:S04]  /*1500*/  LDS R22, [R6+0x400] ;  /* 0x0004000006167984 */ /* 0x000fe80000000800 */
[----:B------:R-:W0:Y:S04]  /*1510*/  LDS.128 R12, [R7] ;  /* 0x00000000070c7984 */ /* 0x000e280000000c00 */
[----:B------:R-:W1:Y:S04]  /*1520*/  LDS R24, [R6+0x440] ;  /* 0x0004400006187984 */ /* 0x000e680000000800 */
[----:B------:R-:W2:Y:S04]  /*1530*/  LDS R25, [R6+0x480] ;  /* 0x0004800006197984 */ /* 0x000ea80000000800 */
[----:B------:R-:W-:Y:S04]  /*1540*/  LDS.128 R8, [R7+0x10] ;  /* 0x0000100007087984 */ /* 0x000fe80000000c00 */
[----:B------:R-:W-:Y:S01]  /*1550*/  LDS R27, [R6+0x580] ;  /* 0x00058000061b7984 */ /* 0x000fe20000000800 */
[----:B0-----:R-:W-:-:S03]  /*1560*/  FFMA R12, R12, R22, R29 ;  /* 0x000000160c0c7223 */ /* 0x001fc6000000001d */
[----:B------:R-:W0:Y:S01]  /*1570*/  LDS R22, [R6+0x4c0] ;  /* 0x0004c00006167984 */ /* 0x000e220000000800 */
[----:B-1----:R-:W-:-:S03]  /*1580*/  FFMA R13, R13, R24, R12 ;  /* 0x000000180d0d7223 */ /* 0x002fc6000000000c */
[----:B------:R-:W1:Y:S01]  /*1590*/  LDS R24, [R6+0x500] ;  /* 0x0005000006187984 */ /* 0x000e620000000800 */
[----:B--2---:R-:W-:-:S03]  /*15a0*/  FFMA R14, R14, R25, R13 ;  /* 0x000000190e0e7223 */ /* 0x004fc6000000000d */
[----:B------:R-:W2:Y:S04]  /*15b0*/  LDS R12, [R6+0x540] ;  /* 0x00054000060c7984 */ /* 0x000ea80000000800 */
[----:B------:R-:W-:Y:S04]  /*15c0*/  LDS R25, [R6+0x680] ;  /* 0x0006800006197984 */ /* 0x000fe80000000800 */
[----:B------:R-:W-:Y:S01]  /*15d0*/  LDS R29, [R6+0x7c0] ;  /* 0x0007c000061d7984 */ /* 0x000fe20000000800 */
[----:B0-----:R-:W-:-:S03]  /*15e0*/  FFMA R15, R15, R22, R14 ;  /* 0x000000160f0f7223 */ /* 0x001fc6000000000e */
[----:B------:R-:W-:Y:S01]  /*15f0*/  LDS R22, [R6+0x640] ;  /* 0x0006400006167984 */ /* 0x000fe20000000800 */
[----:B-1----:R-:W-:-:S03]  /*1600*/  FFMA R24, R8, R24, R15 ;  /* 0x0000001808187223 */ /* 0x002fc6000000000f */
[----:B------:R-:W0:Y:S01]  /*1610*/  LDS R8, [R6+0x5c0] ;  /* 0x0005c00006087984 */ /* 0x000e220000000800 */
[----:B--2---:R-:W-:-:S03]  /*1620*/  FFMA R9, R9, R12, R24 ;  /* 0x0000000c09097223 */ /* 0x004fc60000000018 */
[----:B------:R-:W-:Y:S01]  /*1630*/  LDS R24, [R6+0x600] ;  /* 0x0006000006187984 */ /* 0x000fe20000000800 */
[----:B------:R-:W-:-:S03]  /*1640*/  FFMA R10, R10, R27, R9 ;  /* 0x0000001b0a0a7223 */ /* 0x000fc60000000009 */
[----:B------:R-:W1:Y:S01]  /*1650*/  LDS.128 R12, [R7+0x20] ;  /* 0x00002000070c7984 */ /* 0x000e620000000c00 */
[----:B0-----:R-:W-:-:S04]  /*1660*/  FFMA R11, R11, R8, R10 ;  /* 0x000000080b0b7223 */ /* 0x001fc8000000000a */
[----:B-1----:R-:W-:Y:S02]  /*1670*/  FFMA R24, R12, R24, R11 ;  /* 0x000000180c187223 */ /* 0x002fe4000000000b */
[----:B------:R-:W0:Y:S02]  /*1680*/  LDS R12, [R6+0x6c0] ;  /* 0x0006c000060c7984 */ /* 0x000e240000000800 */
[----:B------:R-:W-:Y:S02]  /*1690*/  FFMA R13, R13, R22, R24 ;  /* 0x000000160d0d7223 */ /* 0x000fe40000000018 */
[----:B------:R-:W-:Y:S02]  /*16a0*/  LDS R24, [R6+0x700] ;  /* 0x0007000006187984 */ /* 0x000fe40000000800 */
[----:B------:R-:W-:Y:S02]  /*16b0*/  FFMA R14, R14, R25, R13 ;  /* 0x000000190e0e7223 */ /* 0x000fe4000000000d */
[----:B------:R-:W1:Y:S04]  /*16c0*/  LDS.128 R8, [R7+0x30] ;  /* 0x0000300007087984 */ /* 0x000e680000000c00 */
[----:B------:R-:W2:Y:S04]  /*16d0*/  LDS R22, [R6+0x740] ;  /* 0x0007400006167984 */ /* 0x000ea80000000800 */
[----:B------:R-:W3:Y:S01]  /*16e0*/  LDS R13, [R6+0x780] ;  /* 0x00078000060d7984 */ /* 0x000ee20000000800 */
[----:B0-----:R-:W-:-:S04]  /*16f0*/  FFMA R15, R15, R12, R14 ;  /* 0x0000000c0f0f7223 */ /* 0x001fc8000000000e */
[----:B-1----:R-:W-:-:S04]  /*1700*/  FFMA R8, R8, R24, R15 ;  /* 0x0000001808087223 */ /* 0x002fc8000000000f */
[----:B--2---:R-:W-:-:S04]  /*1710*/  FFMA R9, R9, R22, R8 ;  /* 0x0000001609097223 */ /* 0x004fc80000000008 */
[----:B---3--:R-:W-:-:S04]  /*1720*/  FFMA R10, R10, R13, R9 ;  /* 0x0000000d0a0a7223 */ /* 0x008fc80000000009 */
[----:B------:R-:W-:Y:S01]  /*1730*/  FFMA R29, R11, R29, R10 ;  /* 0x0000001d0b1d7223 */ /* 0x000fe2000000000a */
[----:B------:R-:W-:Y:S06]  /*1740*/  BAR.SYNC.DEFER_BLOCKING 0x0 ;  /* 0x0000000000007b1d */ /* 0x000fec0000010000 */
[----:B------:R-:W-:Y:S05]  /*1750*/  @P0 BRA `(.L_x_1) ;  /* 0xfffffffc003c0947 */ /* 0x000fea000383ffff */
.L_x_0:
[----:B------:R-:W0:Y:S01]  /*1760*/  LDC.64 R4, c[0x0][0x390] ;  /* 0x0000e400ff047b82 */ /* 0x000e220000000a00 */
[----:B------:R-:W-:-:S05]  /*1770*/  LEA R2, R2, R3, 0x4 ;  /* 0x0000000302027211 */ /* 0x000fca00078e20ff */
[----:B------:R-:W-:-:S04]  /*1780*/  IMAD R3, R17, R0, R2 ;  /* 0x0000000011037224 */ /* 0x000fc800078e0202 */
[----:B0-----:R-:W-:-:S05]  /*1790*/  IMAD.WIDE R2, R3, 0x4, R4 ;  /* 0x0000000403027825 */ /* 0x001fca00078e0204 */
[----:B------:R-:W-:Y:S01]  /*17a0*/  STG.E desc[UR6][R2.64], R29 ;  /* 0x0000001d02007986 */ /* 0x000fe2000c101906 */
[----:B------:R-:W-:Y:S05]  /*17b0*/  EXIT ;  /* 0x000000000000794d */ /* 0x000fea0003800000 */
.L_x_5:
[----:B------:R-:W-:-:S00]  /*17c0*/  BRA `(.L_x_5) ;  /* 0xfffffffc00fc7947 */ /* 0x000fc0000383ffff */
[----:B------:R-:W-:-:S00]  /*17d0*/  NOP ;  /* 0x0000000000007918 */ /* 0x000fc00000000000 */
        /* <DEDUP_REMOVED lines=10> */
.L_x_14:


//--------------------- .text._Z25matrixMulKernel_boundriesPfS_S_i --------------------------
	.section	.text._Z25matrixMulKernel_boundriesPfS_S_i,"ax",@progbits
	.align	128
        .global         _Z25matrixMulKernel_boundriesPfS_S_i
        .type           _Z25matrixMulKernel_boundriesPfS_S_i,@function
        .size           _Z25matrixMulKernel_boundriesPfS_S_i,(.L_x_15 - _Z25matrixMulKernel_boundriesPfS_S_i)
        .other          _Z25matrixMulKernel_boundriesPfS_S_i,@"STO_CUDA_ENTRY STV_DEFAULT"
_Z25matrixMulKernel_boundriesPfS_S_i:
.text._Z25matrixMulKernel_boundriesPfS_S_i:
[----:B------:R-:W-:Y:S01]  /*0000*/  LDC R1, c[0x0][0x37c] ;  /* 0x0000df00ff017b82 */ /* 0x000fe20000000800 */
[----:B------:R-:W0:Y:S01]  /*0010*/  LDCU UR4, c[0x0][0x398] ;  /* 0x00007300ff0477ac */ /* 0x000e220008000800 */
[----:B------:R-:W1:Y:S01]  /*0020*/  S2R R5, SR_CTAID.Y ;  /* 0x0000000000057919 */ /* 0x000e620000002600 */
[----:B------:R-:W-:Y:S01]  /*0030*/  HFMA2 R23, -RZ, RZ, 0, 0 ;  /* 0x00000000ff177431 */ /* 0x000fe200000001ff */
[----:B------:R-:W2:Y:S01]  /*0040*/  LDCU.64 UR8, c[0x0][0x358] ;  /* 0x00006b00ff0877ac */ /* 0x000ea20008000a00 */
[----:B------:R-:W1:Y:S01]  /*0050*/  S2R R7, SR_TID.Y ;  /* 0x0000000000077919 */ /* 0x000e620000002200 */
[----:B------:R-:W3:Y:S01]  /*0060*/  S2R R4, SR_CTAID.X ;  /* 0x0000000000047919 */ /* 0x000ee20000002500 */
[----:B------:R-:W3:Y:S01]  /*0070*/  S2R R3, SR_TID.X ;  /* 0x0000000000037919 */ /* 0x000ee20000002100 */
[----:B0-----:R-:W-:-:S04]  /*0080*/  MOV R0, UR4 ;  /* 0x0000000400007c02 */ /* 0x001fc80008000f00 */
[----:B------:R-:W-:Y:S02]  /*0090*/  ISETP.GE.AND P0, PT, R0, 0x10, PT ;  /* 0x000000100000780c */ /* 0x000fe40003f06270 */
[----:B-1----:R-:W-:Y:S01]  /*00a0*/  LEA R5, R5, R7, 0x4 ;  /* 0x0000000705057211 */ /* 0x002fe200078e20ff */
[----:B---3--:R-:W-:-:S10]  /*00b0*/  IMAD R2, R4, 0x10, R3 ;  /* 0x0000001004027824 */ /* 0x008fd400078e0203 */
[----:B--2---:R-:W-:Y:S05]  /*00c0*/  @!P0 BRA `(.L_x_6) ;  /* 0x0000000400388947 */ /* 0x004fea0003800000 */
[----:B------:R-:W0:Y:S01]  /*00d0*/  S2UR UR6, SR_CgaCtaId ;  /* 0x00000000000679c3 */ /* 0x000e220000008800 */
[----:B------:R-:W-:Y:S01]  /*00e0*/  UMOV UR4, 0x400 ;  /* 0x0000040000047882 */ /* 0x000fe20000000000 */
[----:B------:R-:W-:Y:S01]  /*00f0*/  SHF.R.S32.HI R9, RZ, 0x1f, R0 ;  /* 0x0000001fff097819 */ /* 0x000fe20000011400 */
[----:B------:R-:W-:Y:S01]  /*0100*/  UIADD3 UR5, UPT, UPT, UR4, 0x400, URZ ;  /* 0x0000040004057890 */ /* 0x000fe2000fffe0ff */
[-CC-:B------:R-:W-:Y:S01]  /*0110*/  IMAD R17, R7, R0.reuse, R3.reuse ;  /* 0x0000000007117224 */ /* 0x180fe200078e0203 */
[----:B------:R-:W-:Y:S02]  /*0120*/  MOV R23, RZ ;  /* 0x000000ff00177202 */ /* 0x000fe40000000f00 */
[-C--:B------:R-:W-:Y:S01]  /*0130*/  LEA.HI R9, R9, R0.reuse, RZ, 0x4 ;  /* 0x0000000009097211 */ /* 0x080fe200078f20ff */
[----:B------:R-:W1:Y:S01]  /*0140*/  LDC R6, c[0x0][0x398] ;  /* 0x0000e600ff067b82 */ /* 0x000e620000000800 */
[----:B------:R-:W-:Y:S01]  /*0150*/  LEA R17, R4, R17, 0x4 ;  /* 0x0000001104117211 */ /* 0x000fe200078e20ff */
[----:B------:R-:W-:Y:S01]  /*0160*/  IMAD R4, R5, R0, R3 ;  /* 0x0000000005047224 */ /* 0x000fe200078e0203 */
[----:B------:R-:W-:-:S05]  /*0170*/  SHF.R.S32.HI R9, RZ, 0x4, R9 ;  /* 0x00000004ff097819 */ /* 0x000fca0000011409 */
[----:B------:R-:W-:Y:S01]  /*0180*/  IMAD.MOV R19, RZ, RZ, -R9 ;  /* 0x000000ffff137224 */ /* 0x000fe200078e0a09 */
[----:B0-----:R-:W-:Y:S02]  /*0190*/  ULEA UR4, UR6, UR4, 0x18 ;  /* 0x0000000406047291 */ /* 0x001fe4000f8ec0ff */
[----:B------:R-:W-:-:S04]  /*01a0*/  ULEA UR5, UR6, UR5, 0x18 ;  /* 0x0000000506057291 */ /* 0x000fc8000f8ec0ff */
[----:B------:R-:W-:Y:S02]  /*01b0*/  LEA R18, R7, UR4, 0x6 ;  /* 0x0000000407127c11 */ /* 0x000fe4000f8e30ff */
[C---:B------:R-:W-:Y:S02]  /*01c0*/  LEA R20, R3.reuse, UR5, 0x2 ;  /* 0x0000000503147c11 */ /* 0x040fe4000f8e10ff */
[----:B------:R-:W-:Y:S02]  /*01d0*/  LEA R21, R3, R18, 0x2 ;  /* 0x0000001203157211 */ /* 0x000fe400078e10ff */
[----:B------:R-:W-:-:S07]  /*01e0*/  LEA R16, R7, R20, 0x6 ;  /* 0x0000001407107211 */ /* 0x000fce00078e30ff */
.L_x_7:
[----:B-1----:R-:W-:Y:S02]  /*01f0*/  IMAD.MOV.U32 R0, RZ, RZ, R6 ;  /* 0x000000ffff007224 */ /* 0x002fe400078e0006 */
[----:B------:R-:W-:Y:S01]  /*0200*/  HFMA2 R27, -RZ, RZ, 0, 0 ;  /* 0x00000000ff1b7431 */ /* 0x000fe200000001ff */
[----:B------:R-:W-:Y:S02]  /*0210*/  MOV R22, RZ ;  /* 0x000000ff00167202 */ /* 0x000fe40000000f00 */
[-C--:B------:R-:W-:Y:S02]  /*0220*/  ISETP.GE.AND P1, PT, R3, R0.reuse, PT ;  /* 0x000000000300720c */ /* 0x080fe40003f26270 */
[-C--:B------:R-:W-:Y:S02]  /*0230*/  ISETP.GE.U32.AND P0, PT, R2, R0.reuse, PT ;  /* 0x000000000200720c */ /* 0x080fe40003f06070 */
[-C--:B------:R-:W-:Y:S02]  /*0240*/  ISETP.GE.U32.OR P1, PT, R5, R0.reuse, P1 ;  /* 0x000000000500720c */ /* 0x080fe40000f26470 */
[----:B------:R-:W-:-:S11]  /*0250*/  ISETP.GE.OR P0, PT, R7, R0, P0 ;  /* 0x000000000700720c */ /* 0x000fd60000706670 */
[----:B------:R-:W0:Y:S08]  /*0260*/  @!P1 LDC.64 R10, c[0x0][0x380] ;  /* 0x0000e000ff0a9b82 */ /* 0x000e300000000a00 */
[----:B------:R-:W1:Y:S01]  /*0270*/  @!P0 LDC.64 R8, c[0x0][0x388] ;  /* 0x0000e200ff088b82 */ /* 0x000e620000000a00 */
[----:B0-----:R-:W-:-:S05]  /*0280*/  @!P1 IMAD.WIDE R10, R4, 0x4, R10 ;  /* 0x00000004040a9825 */ /* 0x001fca00078e020a */
[----:B------:R-:W2:Y:S01]  /*0290*/  @!P1 LDG.E R22, desc[UR8][R10.64] ;  /* 0x000000080a169981 */ /* 0x000ea2000c1e1900 */
[----:B-1----:R-:W-:-:S05]  /*02a0*/  @!P0 IMAD.WIDE.U32 R8, R17, 0x4, R8 ;  /* 0x0000000411088825 */ /* 0x002fca00078e0008 */
[----:B------:R-:W3:Y:S01]  /*02b0*/  @!P0 LDG.E R27, desc[UR8][R8.64] ;  /* 0x00000008081b8981 */ /* 0x000ee2000c1e1900 */
[----:B------:R-:W-:-:S04]  /*02c0*/  IADD3 R19, PT, PT, R19, 0x1, RZ ;  /* 0x0000000113137810 */ /* 0x000fc80007ffe0ff */
[----:B------:R-:W-:Y:S01]  /*02d0*/  ISETP.NE.AND P0, PT, R19, RZ, PT ;  /* 0x000000ff1300720c */ /* 0x000fe20003f05270 */
[----:B------:R-:W-:Y:S01]  /*02e0*/  VIADD R3, R3, 0x10 ;  /* 0x0000001003037836 */ /* 0x000fe20000000000 */
[----:B------:R-:W-:Y:S02]  /*02f0*/  IADD3 R7, PT, PT, R7, 0x10, RZ ;  /* 0x0000001007077810 */ /* 0x000fe40007ffe0ff */
[----:B------:R-:W-:Y:S02]  /*0300*/  IADD3 R4, PT, PT, R4, 0x10, RZ ;  /* 0x0000001004047810 */ /* 0x000fe40007ffe0ff */
[----:B------:R-:W-:Y:S01]  /*0310*/  LEA R17, R0, R17, 0x4 ;  /* 0x0000001100117211 */ /* 0x000fe200078e20ff */
[----:B--2---:R-:W-:Y:S04]  /*0320*/  STS [R21], R22 ;  /* 0x0000001615007388 */ /* 0x004fe80000000800 */
[----:B---3--:R-:W-:Y:S01]  /*0330*/  STS [R16], R27 ;  /* 0x0000001b10007388 */ /* 0x008fe20000000800 */
[----:B------:R-:W-:Y:S06]  /*0340*/  BAR.SYNC.DEFER_BLOCKING 0x0 ;  /* 0x0000000000007b1d */ /* 0x000fec0000010000 */
[----:B------:R-:W-:Y:S04]  /*0350*/  LDS R26, [R20] ;  /* 0x00000000141a7984 */ /* 0x000fe80000000800 */
[----:B------:R-:W0:Y:S04]  /*0360*/  LDS.128 R12, [R18] ;  /* 0x00000000120c7984 */ /* 0x000e280000000c00 */
[----:B------:R-:W1:Y:S04]  /*0370*/  LDS R29, [R20+0x40] ;  /* 0x00004000141d7984 */ /* 0x000e680000000800 */
[----:B------:R-:W2:Y:S04]  /*0380*/  LDS R25, [R20+0x80] ;  /* 0x0000800014197984 */ /* 0x000ea80000000800 */
[----:B------:R-:W3:Y:S04]  /*0390*/  LDS R24, [R20+0xc0] ;  /* 0x0000c00014187984 */ /* 0x000ee80000000800 */
[----:B------:R-:W-:Y:S04]  /*03a0*/  LDS.128 R8, [R18+0x10] ;  /* 0x0000100012087984 */ /* 0x000fe80000000c00 */
[----:B------:R-:W-:Y:S04]  /*03b0*/  LDS R22, [R20+0x140] ;  /* 0x0001400014167984 */ /* 0x000fe80000000800 */
[----:B------:R-:W-:Y:S01]  /*03c0*/  LDS R27, [R20+0x200] ;  /* 0x00020000141b7984 */ /* 0x000fe20000000800 */
[----:B0-----:R-:W-:-:S03]  /*03d0*/  FFMA R12, R12, R26, R23 ;  /* 0x0000001a0c0c7223 */ /* 0x001fc60000000017 */
[----:B------:R-:W0:Y:S01]  /*03e0*/  LDS R23, [R20+0x100] ;  /* 0x0001000014177984 */ /* 0x000e220000000800 */
[----:B-1----:R-:W-:-:S03]  /*03f0*/  FFMA R12, R29, R13, R12 ;  /* 0x0000000d1d0c7223 */ /* 0x002fc6000000000c */
[----:B------:R-:W-:Y:S01]  /*0400*/  LDS R26, [R20+0x1c0] ;  /* 0x0001c000141a7984 */ /* 0x000fe20000000800 */
[----:B--2---:R-:W-:-:S03]  /*0410*/  FFMA R13, R25, R14, R12 ;  /* 0x0000000e190d7223 */ /* 0x004fc6000000000c */
[----:B------:R-:W1:Y:S01]  /*0420*/  LDS R25, [R20+0x180] ;  /* 0x0001800014197984 */ /* 0x000e620000000800 */
[----:B---3--:R-:W-:-:S03]  /*0430*/  FFMA R13, R24, R15, R13 ;  /* 0x0000000f180d7223 */ /* 0x008fc6000000000d */
[----:B------:R-:W-:Y:S01]  /*0440*/  LDS R24, [R20+0x240] ;  /* 0x0002400014187984 */ /* 0x000fe20000000800 */
[----:B0-----:R-:W-:-:S03]  /*0450*/  FFMA R23, R8, R23, R13 ;  /* 0x0000001708177223 */ /* 0x001fc6000000000d */
[----:B------:R-:W0:Y:S01]  /*0460*/  LDS.128 R12, [R18+0x20] ;  /* 0x00002000120c7984 */ /* 0x000e220000000c00 */
[----:B------:R-:W-:-:S03]  /*0470*/  FFMA R22, R22, R9, R23 ;  /* 0x0000000916167223 */ /* 0x000fc60000000017 */
[----:B------:R-:W2:Y:S01]  /*0480*/  LDS R23, [R20+0x280] ;  /* 0x0002800014177984 */ /* 0x000ea20000000800 */
[----:B-1----:R-:W-:-:S03]  /*0490*/  FFMA R25, R25, R10, R22 ;  /* 0x0000000a19197223 */ /* 0x002fc60000000016 */
[----:B------:R-:W1:Y:S01]  /*04a0*/  LDS R22, [R20+0x2c0] ;  /* 0x0002c00014167984 */ /* 0x000e620000000800 */
[----:B------:R-:W-:-:S03]  /*04b0*/  FFMA R11, R26, R11, R25 ;  /* 0x0000000b1a0b7223 */ /* 0x000fc60000000019 */
[----:B------:R-:W-:Y:S01]  /*04c0*/  LDS R25, [R20+0x300] ;  /* 0x0003000014197984 */ /* 0x000fe20000000800 */
[----:B0-----:R-:W-:-:S03]  /*04d0*/  FFMA R27, R12, R27, R11 ;  /* 0x0000001b0c1b7223 */ /* 0x001fc6000000000b */
[----:B------:R-:W0:Y:S01]  /*04e0*/  LDS.128 R8, [R18+0x30] ;  /* 0x0000300012087984 */ /* 0x000e220000000c00 */
[----:B------:R-:W-:-:S03]  /*04f0*/  FFMA R24, R24, R13, R27 ;  /* 0x0000000d18187223 */ /* 0x000fc6000000001b */
[----:B------:R-:W3:Y:S04]  /*0500*/  LDS R27, [R20+0x340] ;  /* 0x00034000141b7984 */ /* 0x000ee80000000800 */
[----:B------:R-:W4:Y:S04]  /*0510*/  LDS R13, [R20+0x380] ;  /* 0x00038000140d7984 */ /* 0x000f280000000800 */
[----:B------:R-:W5:Y:S01]  /*0520*/  LDS R12, [R20+0x3c0] ;  /* 0x0003c000140c7984 */ /* 0x000f620000000800 */
[----:B--2---:R-:W-:-:S04]  /*0530*/  FFMA R23, R23, R14, R24 ;  /* 0x0000000e17177223 */ /* 0x004fc80000000018 */
[----:B-1----:R-:W-:-:S04]  /*0540*/  FFMA R15, R22, R15, R23 ;  /* 0x0000000f160f7223 */ /* 0x002fc80000000017 */
[----:B0-----:R-:W-:-:S04]  /*0550*/  FFMA R8, R8, R25, R15 ;  /* 0x0000001908087223 */ /* 0x001fc8000000000f */
[----:B---3--:R-:W-:-:S04]  /*0560*/  FFMA R8, R27, R9, R8 ;  /* 0x000000091b087223 */ /* 0x008fc80000000008 */
[----:B----4-:R-:W-:-:S04]  /*0570*/  FFMA R13, R13, R10, R8 ;  /* 0x0000000a0d0d7223 */ /* 0x010fc80000000008 */
[----:B-----5:R-:W-:Y:S01]  /*0580*/  FFMA R23, R12, R11, R13 ;  /* 0x0000000b0c177223 */ /* 0x020fe2000000000d */
[----:B------:R-:W-:Y:S06]  /*0590*/  BAR.SYNC.DEFER_BLOCKING 0x0 ;  /* 0x0000000000007b1d */ /* 0x000fec0000010000 */
[----:B------:R-:W-:Y:S05]  /*05a0*/  @P0 BRA `(.L_x_7) ;  /* 0xfffffffc00100947 */ /* 0x000fea000383ffff */
.L_x_6:
[----:B------:R-:W-:-:S04]  /*05b0*/  VIMNMX R3, PT, PT, R5, R2, !PT ;  /* 0x0000000205037248 */ /* 0x000fc80007fe0100 */
[----:B------:R-:W-:-:S13]  /*05c0*/  ISETP.GE.AND P0, PT, R3, R0, PT ;  /* 0x000000000300720c */ /* 0x000fda0003f06270 */
[----:B------:R-:W-:Y:S05]  /*05d0*/  @P0 EXIT ;  /* 0x000000000000094d */ /* 0x000fea0003800000 */
[----:B------:R-:W0:Y:S01]  /*05e0*/  LDC.64 R6, c[0x0][0x390] ;  /* 0x0000e400ff067b82 */ /* 0x000e220000000a00 */
[----:B------:R-:W-:-:S04]  /*05f0*/  IMAD R3, R5, R0, R2 ;  /* 0x0000000005037224 */ /* 0x000fc800078e0202 */
[----:B0-----:R-:W-:-:S05]  /*0600*/  IMAD.WIDE.U32 R2, R3, 0x4, R6 ;  /* 0x0000000403027825 */ /* 0x001fca00078e0006 */
[----:B------:R-:W-:Y:S01]  /*0610*/  STG.E desc[UR8][R2.64], R23 ;  /* 0x0000001702007986 */ /* 0x000fe2000c101908 */
[----:B------:R-:W-:Y:S05]  /*0620*/  EXIT ;  /* 0x000000000000794d */ /* 0x000fea0003800000 */
.L_x_8:
        /* <DEDUP_REMOVED lines=13> */
.L_x_15:


//--------------------- .text._Z15matrixMulKernelPfS_S_i --------------------------
	.section	.text._Z15matrixMulKernelPfS_S_i,"ax",@progbits
	.align	128
        .global         _Z15matrixMulKernelPfS_S_i
        .type           _Z15matrixMulKernelPfS_S_i,@function
        .size           _Z15matrixMulKernelPfS_S_i,(.L_x_16 - _Z15matrixMulKernelPfS_S_i)
        .other          _Z15matrixMulKernelPfS_S_i,@"STO_CUDA_ENTRY STV_DEFAULT"
_Z15matrixMulKernelPfS_S_i:
.text._Z15matrixMulKernelPfS_S_i:
[----:B------:R-:W-:Y:S08]  /*0000*/  LDC R1, c[0x0][0x37c] ;  /* 0x0000df00ff017b82 */ /* 0x000ff00000000800 */
[----:B------:R-:W0:Y:S01]  /*0010*/  LDC R5, c[0x0][0x398] ;  /* 0x0000e600ff057b82 */ /* 0x000e220000000800 */
[----:B------:R-:W1:Y:S01]  /*0020*/  S2R R6, SR_CTAID.Y ;  /* 0x0000000000067919 */ /* 0x000e620000002600 */
[----:B------:R-:W2:Y:S01]  /*0030*/  LDCU.64 UR8, c[0x0][0x358] ;  /* 0x00006b00ff0877ac */ /* 0x000ea20008000a00 */
[----:B------:R-:W-:Y:S01]  /*0040*/  HFMA2 R31, -RZ, RZ, 0, 0 ;  /* 0x00000000ff1f7431 */ /* 0x000fe200000001ff */
[----:B------:R-:W1:Y:S01]  /*0050*/  S2R R3, SR_TID.Y ;  /* 0x0000000000037919 */ /* 0x000e620000002200 */
[----:B------:R-:W3:Y:S01]  /*0060*/  S2R R11, SR_CTAID.X ;  /* 0x00000000000b7919 */ /* 0x000ee20000002500 */
[----:B------:R-:W3:Y:S01]  /*0070*/  S2R R2, SR_TID.X ;  /* 0x0000000000027919 */ /* 0x000ee20000002100 */
[----:B0-----:R-:W-:-:S02]  /*0080*/  ISETP.GE.AND P0, PT, R5, 0x10, PT ;  /* 0x000000100500780c */ /* 0x001fc40003f06270 */
[----:B------:R-:W-:-:S04]  /*0090*/  SHF.R.S32.HI R0, RZ, 0x1f, R5 ;  /* 0x0000001fff007819 */ /* 0x000fc80000011405 */
[----:B------:R-:W-:Y:S02]  /*00a0*/  LEA.HI R0, R0, R5, RZ, 0x4 ;  /* 0x0000000500007211 */ /* 0x000fe400078f20ff */
[----:B-1----:R-:W-:Y:S02]  /*00b0*/  LEA R6, R6, R3, 0x4 ;  /* 0x0000000306067211 */ /* 0x002fe400078e20ff */
[----:B---3--:R-:W-:-:S03]  /*00c0*/  LEA R4, R11, R2, 0x4 ;  /* 0x000000020b047211 */ /* 0x008fc600078e20ff */
[----:B--2---:R-:W-:Y:S05]  /*00d0*/  @!P0 BRA `(.L_x_9) ;  /* 0x0000001400dc8947 */ /* 0x004fea0003800000 */
[----:B------:R-:W0:Y:S01]  /*00e0*/  S2UR UR6, SR_CgaCtaId ;  /* 0x00000000000679c3 */ /* 0x000e220000008800 */
[----:B------:R-:W-:Y:S01]  /*00f0*/  SHF.R.S32.HI R29, RZ, 0x4, R0 ;  /* 0x00000004ff1d7819 */ /* 0x000fe20000011400 */
[----:B------:R-:W-:Y:S01]  /*0100*/  UMOV UR4, 0x400 ;  /* 0x0000040000047882 */ /* 0x000fe20000000000 */
[----:B------:R-:W-:Y:S01]  /*0110*/  IMAD R21, R6, R5, R2 ;  /* 0x0000000506157224 */ /* 0x000fe200078e0202 */
[----:B------:R-:W-:Y:S02]  /*0120*/  MOV R31, RZ ;  /* 0x000000ff001f7202 */ /* 0x000fe40000000f00 */
[----:B------:R-:W-:-:S04]  /*0130*/  IADD3 R0, PT, PT, R29, -0x1, RZ ;  /* 0xffffffff1d007810 */ /* 0x000fc80007ffe0ff */
[----:B------:R-:W-:Y:S02]  /*0140*/  ISETP.GE.U32.AND P0, PT, R0, 0x3, PT ;  /* 0x000000030000780c */ /* 0x000fe40003f06070 */
[----:B------:R-:W-:Y:S01]  /*0150*/  MOV R0, RZ ;  /* 0x000000ff00007202 */ /* 0x000fe20000000f00 */
[----:B0-----:R-:W-:-:S06]  /*0160*/  ULEA UR5, UR6, UR4, 0x18 ;  /* 0x0000000406057291 */ /* 0x001fcc000f8ec0ff */
[----:B------:R-:W-:-:S04]  /*0170*/  LEA R7, R3, UR5, 0x6 ;  /* 0x0000000503077c11 */ /* 0x000fc8000f8e30ff */
[----:B------:R-:W-:Y:S05]  /*0180*/  @!P0 BRA `(.L_x_10) ;  /* 0x0000000c002c8947 */ /* 0x000fea0003800000 */
[C---:B------:R-:W-:Y:S01]  /*0190*/  IADD3 R0, PT, PT, R3.reuse, 0x30, RZ ;  /* 0x0000003003007810 */ /* 0x040fe20007ffe0ff */
[----:B------:R-:W-:Y:S01]  /*01a0*/  UIADD3 UR5, UPT, UPT, UR4, 0x400, URZ ;  /* 0x0000040004057890 */ /* 0x000fe2000fffe0ff */
[C---:B------:R-:W-:Y:S01]  /*01b0*/  IADD3 R8, PT, PT, R3.reuse, 0x20, RZ ;  /* 0x0000002003087810 */ /* 0x040fe20007ffe0ff */
[CCC-:B------:R-:W-:Y:S01]  /*01c0*/  IMAD R24, R3.reuse, R5.reuse, R2.reuse ;  /* 0x0000000503187224 */ /* 0x1c0fe200078e0202 */
[----:B------:R-:W-:Y:S01]  /*01d0*/  IADD3 R9, PT, PT, R3, 0x10, RZ ;  /* 0x0000001003097810 */ /* 0x000fe20007ffe0ff */
[-CC-:B------:R-:W-:Y:S01]  /*01e0*/  IMAD R0, R0, R5.reuse, R2.reuse ;  /* 0x0000000500007224 */ /* 0x180fe200078e0202 */
[----:B------:R-:W-:Y:S01]  /*01f0*/  ULEA UR5, UR6, UR5, 0x18 ;  /* 0x0000000506057291 */ /* 0x000fe2000f8ec0ff */
[-CC-:B------:R-:W-:Y:S02]  /*0200*/  IMAD R8, R8, R5.reuse, R2.reuse ;  /* 0x0000000508087224 */ /* 0x180fe400078e0202 */
[----:B------:R-:W-:Y:S02]  /*0210*/  HFMA2 R31, -RZ, RZ, 0, 0 ;  /* 0x00000000ff1f7431 */ /* 0x000fe400000001ff */
[----:B------:R-:W-:Y:S01]  /*0220*/  IMAD R9, R9, R5, R2 ;  /* 0x0000000509097224 */ /* 0x000fe200078e0202 */
[----:B------:R-:W-:-:S02]  /*0230*/  LEA R30, R11, R0, 0x4 ;  /* 0x000000000b1e7211 */ /* 0x000fc400078e20ff */
[----:B------:R-:W-:Y:S02]  /*0240*/  LOP3.LUT R0, R29, 0x7fffffc, RZ, 0xc0, !PT ;  /* 0x07fffffc1d007812 */ /* 0x000fe400078ec0ff */
[----:B------:R-:W-:Y:S02]  /*0250*/  LEA R22, R2, UR5, 0x2 ;  /* 0x0000000502167c11 */ /* 0x000fe4000f8e10ff */
[C---:B------:R-:W-:Y:S02]  /*0260*/  LEA R24, R11.reuse, R24, 0x4 ;  /* 0x000000180b187211 */ /* 0x040fe400078e20ff */
[C---:B------:R-:W-:Y:S02]  /*0270*/  LEA R28, R11.reuse, R8, 0x4 ;  /* 0x000000080b1c7211 */ /* 0x040fe400078e20ff */
[----:B------:R-:W-:Y:S02]  /*0280*/  LEA R26, R11, R9, 0x4 ;  /* 0x000000090b1a7211 */ /* 0x000fe400078e20ff */
[----:B------:R-:W-:-:S02]  /*0290*/  MOV R27, R21 ;  /* 0x00000015001b7202 */ /* 0x000fc40000000f00 */
[----:B------:R-:W-:Y:S02]  /*02a0*/  LEA R23, R2, R7, 0x2 ;  /* 0x0000000702177211 */ /* 0x000fe400078e10ff */
[----:B------:R-:W-:Y:S02]  /*02b0*/  IADD3 R25, PT, PT, -R0, RZ, RZ ;  /* 0x000000ff00197210 */ /* 0x000fe40007ffe1ff */
[----:B------:R-:W-:-:S07]  /*02c0*/  LEA R20, R3, R22, 0x6 ;  /* 0x0000001603147211 */ /* 0x000fce00078e30ff */
.L_x_11:
[----:B------:R-:W0:Y:S08]  /*02d0*/  LDC.64 R16, c[0x0][0x380] ;  /* 0x0000e000ff107b82 */ /* 0x000e300000000a00 */
[----:B------:R-:W1:Y:S01]  /*02e0*/  LDC.64 R18, c[0x0][0x388] ;  /* 0x0000e200ff127b82 */ /* 0x000e620000000a00 */
[----:B0-----:R-:W-:-:S05]  /*02f0*/  IMAD.WIDE R16, R27, 0x4, R16 ;  /* 0x000000041b107825 */ /* 0x001fca00078e0210 */
[----:B------:R-:W2:Y:S01]  /*0300*/  LDG.E R10, desc[UR8][R16.64] ;  /* 0x00000008100a7981 */ /* 0x000ea2000c1e1900 */
[----:B-1----:R-:W-:-:S05]  /*0310*/  IMAD.WIDE.U32 R8, R24, 0x4, R18 ;  /* 0x0000000418087825 */ /* 0x002fca00078e0012 */
[----:B------:R-:W3:Y:S04]  /*0320*/  LDG.E R35, desc[UR8][R8.64] ;  /* 0x0000000808237981 */ /* 0x000ee8000c1e1900 */
[----:B--2---:R-:W-:Y:S04]  /*0330*/  STS [R23], R10 ;  /* 0x0000000a17007388 */ /* 0x004fe80000000800 */
[----:B---3--:R-:W-:Y:S01]  /*0340*/  STS [R20], R35 ;  /* 0x0000002314007388 */ /* 0x008fe20000000800 */
[----:B------:R-:W-:Y:S06]  /*0350*/  BAR.SYNC.DEFER_BLOCKING 0x0 ;  /* 0x0000000000007b1d */ /* 0x000fec0000010000 */
[----:B------:R-:W-:Y:S04]  /*0360*/  LDS R11, [R22] ;  /* 0x00000000160b7984 */ /* 0x000fe80000000800 */
[----:B------:R-:W0:Y:S04]  /*0370*/  LDS.128 R12, [R7] ;  /* 0x00000000070c7984 */ /* 0x000e280000000c00 */
[----:B------:R-:W1:Y:S04]  /*0380*/  LDS R37, [R22+0x40] ;  /* 0x0000400016257984 */ /* 0x000e680000000800 */
[----:B------:R-:W2:Y:S01]  /*0390*/  LDS R33, [R22+0x80] ;  /* 0x0000800016217984 */ /* 0x000ea20000000800 */
[----:B0-----:R-:W-:-:S03]  /*03a0*/  FFMA R32, R12, R11, R31 ;  /* 0x0000000b0c207223 */ /* 0x001fc6000000001f */
[----:B------:R-:W0:Y:S01]  /*03b0*/  LDS R12, [R22+0xc0] ;  /* 0x0000c000160c7984 */ /* 0x000e220000000800 */
[----:B-1----:R-:W-:-:S03]  /*03c0*/  FFMA R34, R37, R13, R32 ;  /* 0x0000000d25227223 */ /* 0x002fc60000000020 */
[----:B------:R-:W-:Y:S04]  /*03d0*/  LDS R13, [R22+0x100] ;  /* 0x00010000160d7984 */ /* 0x000fe80000000800 */
[----:B------:R-:W1:Y:S04]  /*03e0*/  LDS.128 R8, [R7+0x10] ;  /* 0x0000100007087984 */ /* 0x000e680000000c00 */
[----:B------:R-:W3:Y:S04]  /*03f0*/  LDS R32, [R22+0x140] ;  /* 0x0001400016207984 */ /* 0x000ee80000000800 */
[----:B------:R-:W4:Y:S01]  /*0400*/  LDS R31, [R22+0x180] ;  /* 0x00018000161f7984 */ /* 0x000f220000000800 */
[----:B--2---:R-:W-:-:S03]  /*0410*/  FFMA R33, R33, R14, R34 ;  /* 0x0000000e21217223 */ /* 0x004fc60000000022 */
[----:B------:R-:W-:Y:S04]  /*0420*/  LDS R37, [R22+0x340] ;  /* 0x0003400016257984 */ /* 0x000fe80000000800 */
[----:B------:R-:W-:Y:S01]  /*0430*/  LDS R34, [R22+0x3c0] ;  /* 0x0003c00016227984 */ /* 0x000fe20000000800 */
[----:B0-----:R-:W-:-:S03]  /*0440*/  FFMA R15, R12, R15, R33 ;  /* 0x0000000f0c0f7223 */ /* 0x001fc60000000021 */
[----:B------:R-:W-:Y:S01]  /*0450*/  LDS R33, [R22+0x240] ;  /* 0x0002400016217984 */ /* 0x000fe20000000800 */
[----:B-1----:R-:W-:-:S03]  /*0460*/  FFMA R13, R8, R13, R15 ;  /* 0x0000000d080d7223 */ /* 0x002fc6000000000f */
[----:B------:R-:W0:Y:S01]  /*0470*/  LDS R8, [R22+0x1c0] ;  /* 0x0001c00016087984 */ /* 0x000e220000000800 */
[----:B---3--:R-:W-:-:S03]  /*0480*/  FFMA R32, R32, R9, R13 ;  /* 0x0000000920207223 */ /* 0x008fc6000000000d */
[----:B------:R-:W-:Y:S04]  /*0490*/  LDS R9, [R22+0x200] ;  /* 0x0002000016097984 */ /* 0x000fe80000000800 */
[----:B------:R-:W1:Y:S01]  /*04a0*/  LDS.128 R12, [R7+0x20] ;  /* 0x00002000070c7984 */ /* 0x000e620000000c00 */
[----:B----4-:R-:W-:-:S03]  /*04b0*/  FFMA R31, R31, R10, R32 ;  /* 0x0000000a1f1f7223 */ /* 0x010fc60000000020 */
[----:B------:R-:W2:Y:S04]  /*04c0*/  LDS R32, [R22+0x280] ;  /* 0x0002800016207984 */ /* 0x000ea80000000800 */
[----:B------:R-:W3:Y:S01]  /*04d0*/  LDS R10, [R22+0x2c0] ;  /* 0x0002c000160a7984 */ /* 0x000ee20000000800 */
[----:B0-----:R-:W-:-:S03]  /*04e0*/  FFMA R11, R8, R11, R31 ;  /* 0x0000000b080b7223 */ /* 0x001fc6000000001f */
[----:B------:R-:W-:Y:S01]  /*04f0*/  LDS R31, [R22+0x380] ;  /* 0x00038000161f7984 */ /* 0x000fe20000000800 */
[----:B-1----:R-:W-:-:S03]  /*0500*/  FFMA R12, R12, R9, R11 ;  /* 0x000000090c0c7223 */ /* 0x002fc6000000000b */
[----:B------:R-:W-:Y:S01]  /*0510*/  LDS R9, [R22+0x300] ;  /* 0x0003000016097984 */ /* 0x000fe20000000800 */
[----:B------:R-:W-:-:S04]  /*0520*/  FFMA R13, R33, R13, R12 ;  /* 0x0000000d210d7223 */ /* 0x000fc8000000000c */
[----:B--2---:R-:W-:-:S04]  /*0530*/  FFMA R13, R32, R14, R13 ;  /* 0x0000000e200d7223 */ /* 0x004fc8000000000d */
[----:B---3--:R-:W-:Y:S02]  /*0540*/  FFMA R11, R10, R15, R13 ;  /* 0x0000000f0a0b7223 */ /* 0x008fe4000000000d */
[----:B------:R-:W0:Y:S01]  /*0550*/  LDS.128 R12, [R7+0x30] ;  /* 0x00003000070c7984 */ /* 0x000e220000000c00 */
[----:B------:R-:W-:Y:S01]  /*0560*/  IMAD.WIDE.U32 R32, R26, 0x4, R18 ;  /* 0x000000041a207825 */ /* 0x000fe200078e0012 */
[----:B------:R-:W-:Y:S06]  /*0570*/  BAR.SYNC.DEFER_BLOCKING 0x0 ;  /* 0x0000000000007b1d */ /* 0x000fec0000010000 */
[----:B------:R-:W2:Y:S04]  /*0580*/  LDG.E R33, desc[UR8][R32.64] ;  /* 0x0000000820217981 */ /* 0x000ea8000c1e1900 */
[----:B------:R-:W3:Y:S01]  /*0590*/  LDG.E R32, desc[UR8][R16.64+0x40] ;  /* 0x0000400810207981 */ /* 0x000ee2000c1e1900 */
[----:B0-----:R-:W-:-:S04]  /*05a0*/  FFMA R12, R12, R9, R11 ;  /* 0x000000090c0c7223 */ /* 0x001fc8000000000b */
[----:B------:R-:W-:-:S04]  /*05b0*/  FFMA R36, R37, R13, R12 ;  /* 0x0000000d25247223 */ /* 0x000fc8000000000c */
[----:B------:R-:W-:-:S04]  /*05c0*/  FFMA R31, R31, R14, R36 ;  /* 0x0000000e1f1f7223 */ /* 0x000fc80000000024 */
[----:B------:R-:W-:Y:S01]  /*05d0*/  FFMA R15, R34, R15, R31 ;  /* 0x0000000f220f7223 */ /* 0x000fe2000000001f */
[----:B---3--:R-:W-:Y:S04]  /*05e0*/  STS [R23], R32 ;  /* 0x0000002017007388 */ /* 0x008fe80000000800 */
[----:B--2---:R-:W-:Y:S01]  /*05f0*/  STS [R20], R33 ;  /* 0x0000002114007388 */ /* 0x004fe20000000800 */
[----:B------:R-:W-:Y:S06]  /*0600*/  BAR.SYNC.DEFER_BLOCKING 0x0 ;  /* 0x0000000000007b1d */ /* 0x000fec0000010000 */
[----:B------:R-:W-:Y:S04]  /*0610*/  LDS R35, [R22] ;  /* 0x0000000016237984 */ /* 0x000fe80000000800 */
[----:B------:R-:W0:Y:S04]  /*0620*/  LDS.128 R8, [R7] ;  /* 0x0000000007087984 */ /* 0x000e280000000c00 */
[----:B------:R-:W1:Y:S04]  /*0630*/  LDS R12, [R22+0x40] ;  /* 0x00004000160c7984 */ /* 0x000e680000000800 */
[----:B------:R-:W2:Y:S04]  /*0640*/  LDS R31, [R22+0x80] ;  /* 0x00008000161f7984 */ /* 0x000ea80000000800 */
[----:B------:R-:W-:Y:S04]  /*0650*/  LDS R32, [R22+0x140] ;  /* 0x0001400016207984 */ /* 0x000fe80000000800 */
[----:B------:R-:W-:Y:S04]  /*0660*/  LDS R33, [R22+0x180] ;  /* 0x0001800016217984 */ /* 0x000fe80000000800 */
[----:B------:R-:W-:Y:S01]  /*0670*/  LDS R37, [R22+0x340] ;  /* 0x0003400016257984 */ /* 0x000fe20000000800 */
[----:B0-----:R-:W-:-:S03]  /*0680*/  FFMA R15, R8, R35, R15 ;  /* 0x00000023080f7223 */ /* 0x001fc6000000000f */
[----:B------:R-:W0:Y:S01]  /*0690*/  LDS R8, [R22+0xc0] ;  /* 0x0000c00016087984 */ /* 0x000e220000000800 */
[----:B-1----:R-:W-:-:S03]  /*06a0*/  FFMA R34, R12, R9, R15 ;  /* 0x000000090c227223 */ /* 0x002fc6000000000f */
[----:B------:R-:W-:Y:S04]  /*06b0*/  LDS R9, [R22+0x100] ;  /* 0x0001000016097984 */ /* 0x000fe80000000800 */
[----:B------:R-:W1:Y:S01]  /*06c0*/  LDS.128 R12, [R7+0x10] ;  /* 0x00001000070c7984 */ /* 0x000e620000000c00 */
[----:B--2---:R-:W-:-:S03]  /*06d0*/  FFMA R31, R31, R10, R34 ;  /* 0x0000000a1f1f7223 */ /* 0x004fc60000000022 */
[----:B------:R-:W-:Y:S01]  /*06e0*/  LDS R34, [R22+0x3c0] ;  /* 0x0003c00016227984 */ /* 0x000fe20000000800 */
[----:B0-----:R-:W-:-:S03]  /*06f0*/  FFMA R11, R8, R11, R31 ;  /* 0x0000000b080b7223 */ /* 0x001fc6000000001f */
[----:B------:R-:W-:Y:S01]  /*0700*/  LDS R31, [R22+0x240] ;  /* 0x00024000161f7984 */ /* 0x000fe20000000800 */
[----:B-1----:R-:W-:-:S03]  /*0710*/  FFMA R9, R12, R9, R11 ;  /* 0x000000090c097223 */ /* 0x002fc6000000000b */
[----:B------:R-:W0:Y:S01]  /*0720*/  LDS R12, [R22+0x1c0] ;  /* 0x0001c000160c7984 */ /* 0x000e220000000800 */
[----:B------:R-:W-:-:S03]  /*0730*/  FFMA R32, R32, R13, R9 ;  /* 0x0000000d20207223 */ /* 0x000fc60000000009 */
[----:B------:R-:W-:Y:S04]  /*0740*/  LDS R13, [R22+0x200] ;  /* 0x00020000160d7984 */ /* 0x000fe80000000800 */
[----:B------:R-:W1:Y:S01]  /*0750*/  LDS.128 R8, [R7+0x20] ;  /* 0x0000200007087984 */ /* 0x000e620000000c00 */
[----:B------:R-:W-:-:S03]  /*0760*/  FFMA R33, R33, R14, R32 ;  /* 0x0000000e21217223 */ /* 0x000fc60000000020 */
[----:B------:R-:W2:Y:S04]  /*0770*/  LDS R32, [R22+0x280] ;  /* 0x0002800016207984 */ /* 0x000ea80000000800 */
[----:B------:R-:W3:Y:S01]  /*0780*/  LDS R14, [R22+0x2c0] ;  /* 0x0002c000160e7984 */ /* 0x000ee20000000800 */
[----:B0-----:R-:W-:-:S04]  /*0790*/  FFMA R15, R12, R15, R33 ;  /* 0x0000000f0c0f7223 */ /* 0x001fc80000000021 */
[----:B-1----:R-:W-:-:S04]  /*07a0*/  FFMA R8, R8, R13, R15 ;  /* 0x0000000d08087223 */ /* 0x002fc8000000000f */
[----:B------:R-:W-:Y:S02]  /*07b0*/  FFMA R9, R31, R9, R8 ;  /* 0x000000091f097223 */ /* 0x000fe40000000008 */
[----:B------:R-:W-:Y:S02]  /*07c0*/  LDS R31, [R22+0x380] ;  /* 0x00038000161f7984 */ /* 0x000fe40000000800 */
[----:B--2---:R-:W-:Y:S02]  /*07d0*/  FFMA R13, R32, R10, R9 ;  /* 0x0000000a200d7223 */ /* 0x004fe40000000009 */
[----:B------:R-:W-:Y:S02]  /*07e0*/  LDS R9, [R22+0x300] ;  /* 0x0003000016097984 */ /* 0x000fe40000000800 */
        /* <DEDUP_REMOVED lines=10> */
[----:B------:R-:W-:Y:S01]  /*0890*/  IMAD.WIDE.U32 R18, R30, 0x4, R18 ;  /* 0x000000041e127825 */ /* 0x000fe200078e0012 */
        /* <DEDUP_REMOVED lines=8> */
[----:B------:R-:W-:Y:S01]  /*0920*/  LDS R34, [R22+0x340] ;  /* 0x0003400016227984 */ /* 0x000fe20000000800 */
[----:B0-----:R-:W-:-:S03]  /*0930*/  FFMA R15, R8, R35, R15 ;  /* 0x00000023080f7223 */ /* 0x001fc6000000000f */
[----:B------:R-:W0:Y:S01]  /*0940*/  LDS R35, [R22+0xc0] ;  /* 0x0000c00016237984 */ /* 0x000e220000000800 */
[----:B-1----:R-:W-:-:S03]  /*0950*/  FFMA R32, R12, R9, R15 ;  /* 0x000000090c207223 */ /* 0x002fc6000000000f */
[----:B------:R-:W-:Y:S04]  /*0960*/  LDS R9, [R22+0x100] ;  /* 0x0001000016097984 */ /* 0x000fe80000000800 */
[----:B------:R-:W1:Y:S04]  /*0970*/  LDS.128 R12, [R7+0x10] ;  /* 0x00001000070c7984 */ /* 0x000e680000000c00 */
[----:B------:R-:W3:Y:S01]  /*0980*/  LDS R8, [R22+0x140] ;  /* 0x0001400016087984 */ /* 0x000ee20000000800 */
[----:B--2---:R-:W-:-:S03]  /*0990*/  FFMA R10, R31, R10, R32 ;  /* 0x0000000a1f0a7223 */ /* 0x004fc60000000020 */
[----:B------:R-:W2:Y:S01]  /*09a0*/  LDS R31, [R22+0x180] ;  /* 0x00018000161f7984 */ /* 0x000ea20000000800 */
[----:B0-----:R-:W-:-:S03]  /*09b0*/  FFMA R11, R35, R11, R10 ;  /* 0x0000000b230b7223 */ /* 0x001fc6000000000a */
[----:B------:R-:W-:Y:S01]  /*09c0*/  LDS R35, [R22+0x240] ;  /* 0x0002400016237984 */ /* 0x000fe20000000800 */
[----:B-1----:R-:W-:-:S03]  /*09d0*/  FFMA R9, R12, R9, R11 ;  /* 0x000000090c097223 */ /* 0x002fc6000000000b */
[----:B------:R-:W0:Y:S01]  /*09e0*/  LDS R12, [R22+0x1c0] ;  /* 0x0001c000160c7984 */ /* 0x000e220000000800 */
[----:B---3--:R-:W-:-:S03]  /*09f0*/  FFMA R32, R8, R13, R9 ;  /* 0x0000000d08207223 */ /* 0x008fc60000000009 */
[----:B------:R-:W1:Y:S04]  /*0a00*/  LDS.128 R8, [R7+0x20] ;  /* 0x0000200007087984 */ /* 0x000e680000000c00 */
[----:B------:R-:W3:Y:S01]  /*0a10*/  LDS R13, [R22+0x280] ;  /* 0x00028000160d7984 */ /* 0x000ee20000000800 */
[----:B--2---:R-:W-:-:S03]  /*0a20*/  FFMA R31, R31, R14, R32 ;  /* 0x0000000e1f1f7223 */ /* 0x004fc60000000020 */
[----:B------:R-:W-:Y:S01]  /*0a30*/  LDS R32, [R22+0x3c0] ;  /* 0x0003c00016207984 */ /* 0x000fe20000000800 */
[----:B0-----:R-:W-:-:S04]  /*0a40*/  FFMA R15, R12, R15, R31 ;  /* 0x0000000f0c0f7223 */ /* 0x001fc8000000001f */
[----:B-1----:R-:W-:Y:S02]  /*0a50*/  FFMA R8, R8, R33, R15 ;  /* 0x0000002108087223 */ /* 0x002fe4000000000f */
[----:B------:R-:W-:Y:S02]  /*0a60*/  LDS R33, [R22+0x380] ;  /* 0x0003800016217984 */ /* 0x000fe40000000800 */
[----:B------:R-:W-:Y:S02]  /*0a70*/  FFMA R12, R35, R9, R8 ;  /* 0x00000009230c7223 */ /* 0x000fe40000000008 */
[----:B------:R-:W0:Y:S02]  /*0a80*/  LDS R8, [R22+0x2c0] ;  /* 0x0002c00016087984 */ /* 0x000e240000000800 */
[----:B---3--:R-:W-:Y:S02]  /*0a90*/  FFMA R9, R13, R10, R12 ;  /* 0x0000000a0d097223 */ /* 0x008fe4000000000c */
[----:B------:R-:W-:Y:S04]  /*0aa0*/  LDS R35, [R22+0x300] ;  /* 0x0003000016237984 */ /* 0x000fe80000000800 */
[----:B------:R-:W1:Y:S01]  /*0ab0*/  LDS.128 R12, [R7+0x30] ;  /* 0x00003000070c7984 */ /* 0x000e620000000c00 */
[----:B------:R-:W-:Y:S06]  /*0ac0*/  BAR.SYNC.DEFER_BLOCKING 0x0 ;  /* 0x0000000000007b1d */ /* 0x000fec0000010000 */
[----:B------:R0:W2:Y:S04]  /*0ad0*/  LDG.E R16, desc[UR8][R16.64+0xc0] ;  /* 0x0000c00810107981 */ /* 0x0000a8000c1e1900 */
[----:B------:R-:W3:Y:S01]  /*0ae0*/  LDG.E R19, desc[UR8][R18.64] ;  /* 0x0000000812137981 */ /* 0x000ee2000c1e1900 */
[----:B0-----:R-:W-:-:S04]  /*0af0*/  FFMA R17, R8, R11, R9 ;  /* 0x0000000b08117223 */ /* 0x001fc80000000009 */
[----:B-1----:R-:W-:-:S04]  /*0b00*/  FFMA R35, R12, R35, R17 ;  /* 0x000000230c237223 */ /* 0x002fc80000000011 */
[----:B------:R-:W-:-:S04]  /*0b10*/  FFMA R34, R34, R13, R35 ;  /* 0x0000000d22227223 */ /* 0x000fc80000000023 */
[----:B------:R-:W-:-:S04]  /*0b20*/  FFMA R33, R33, R14, R34 ;  /* 0x0000000e21217223 */ /* 0x000fc80000000022 */
[----:B------:R-:W-:Y:S01]  /*0b30*/  FFMA R17, R32, R15, R33 ;  /* 0x0000000f20117223 */ /* 0x000fe20000000021 */
[----:B------:R-:W-:-:S04]  /*0b40*/  IADD3 R25, PT, PT, R25, 0x4, RZ ;  /* 0x0000000419197810 */ /* 0x000fc80007ffe0ff */
[----:B------:R-:W-:Y:S02]  /*0b50*/  ISETP.NE.AND P0, PT, R25, RZ, PT ;  /* 0x000000ff1900720c */ /* 0x000fe40003f05270 */
[----:B------:R-:W-:Y:S02]  /*0b60*/  IADD3 R27, PT, PT, R27, 0x40, RZ ;  /* 0x000000401b1b7810 */ /* 0x000fe40007ffe0ff */
[C---:B------:R-:W-:Y:S02]  /*0b70*/  LEA R30, R5.reuse, R30, 0x6 ;  /* 0x0000001e051e7211 */ /* 0x040fe400078e30ff */
[C---:B------:R-:W-:Y:S02]  /*0b80*/  LEA R28, R5.reuse, R28, 0x6 ;  /* 0x0000001c051c7211 */ /* 0x040fe400078e30ff */
[C---:B------:R-:W-:Y:S02]  /*0b90*/  LEA R26, R5.reuse, R26, 0x6 ;  /* 0x0000001a051a7211 */ /* 0x040fe400078e30ff */
        /* <DEDUP_REMOVED lines=9> */
[----:B------:R-:W-:Y:S04]  /*0c30*/  LDS R33, [R22+0x100] ;  /* 0x0001000016217984 */ /* 0x000fe80000000800 */
[----:B------:R-:W4:Y:S04]  /*0c40*/  LDS.128 R12, [R7+0x10] ;  /* 0x00001000070c7984 */ /* 0x000f280000000c00 */
[----:B------:R-:W5:Y:S04]  /*0c50*/  LDS R32, [R22+0x140] ;  /* 0x0001400016207984 */ /* 0x000f680000000800 */
[----:B------:R-:W5:Y:S01]  /*0c60*/  LDS R35, [R22+0x180] ;  /* 0x0001800016237984 */ /* 0x000f620000000800 */
[----:B0-----:R-:W-:-:S03]  /*0c70*/  FFMA R17, R8, R31, R17 ;  /* 0x0000001f08117223 */ /* 0x001fc60000000011 */
[----:B------:R-:W0:Y:S01]  /*0c80*/  LDS R8, [R22+0x1c0] ;  /* 0x0001c00016087984 */ /* 0x000e220000000800 */
[----:B-1----:R-:W-:-:S03]  /*0c90*/  FFMA R36, R36, R9, R17 ;  /* 0x0000000924247223 */ /* 0x002fc60000000011 */
[----:B------:R-:W-:Y:S04]  /*0ca0*/  LDS R31, [R22+0x200] ;  /* 0x00020000161f7984 */ /* 0x000fe80000000800 */
[----:B------:R-:W1:Y:S01]  /*0cb0*/  LDS.128 R16, [R7+0x20] ;  /* 0x0000200007107984 */ /* 0x000e620000000c00 */
[----:B--2---:R-:W-:-:S04]  /*0cc0*/  FFMA R37, R37, R10, R36 ;  /* 0x0000000a25257223 */ /* 0x004fc80000000024 */
[----:B---3--:R-:W-:-:S04]  /*0cd0*/  FFMA R11, R34, R11, R37 ;  /* 0x0000000b220b7223 */ /* 0x008fc80000000025 */
[----:B----4-:R-:W-:Y:S02]  /*0ce0*/  FFMA R11, R12, R33, R11 ;  /* 0x000000210c0b7223 */ /* 0x010fe4000000000b */
[----:B------:R-:W2:Y:S02]  /*0cf0*/  LDS R12, [R22+0x240] ;  /* 0x00024000160c7984 */ /* 0x000ea40000000800 */
[----:B-----5:R-:W-:Y:S02]  /*0d00*/  FFMA R32, R32, R13, R11 ;  /* 0x0000000d20207223 */ /* 0x020fe4000000000b */
[----:B------:R-:W3:Y:S02]  /*0d10*/  LDS R13, [R22+0x280] ;  /* 0x00028000160d7984 */ /* 0x000ee40000000800 */
[----:B------:R-:W-:Y:S02]  /*0d20*/  FFMA R35, R35, R14, R32 ;  /* 0x0000000e23237223 */ /* 0x000fe40000000020 */
[----:B------:R-:W4:Y:S04]  /*0d30*/  LDS R14, [R22+0x2c0] ;  /* 0x0002c000160e7984 */ /* 0x000f280000000800 */
[----:B------:R-:W-:Y:S01]  /*0d40*/  LDS R32, [R22+0x340] ;  /* 0x0003400016207984 */ /* 0x000fe20000000800 */
[----:B0-----:R-:W-:-:S03]  /*0d50*/  FFMA R35, R8, R15, R35 ;  /* 0x0000000f08237223 */ /* 0x001fc60000000023 */
[----:B------:R-:W-:Y:S04]  /*0d60*/  LDS R15, [R22+0x300] ;  /* 0x00030000160f7984 */ /* 0x000fe80000000800 */
[----:B------:R-:W0:Y:S01]  /*0d70*/  LDS.128 R8, [R7+0x30] ;  /* 0x0000300007087984 */ /* 0x000e220000000c00 */
[----:B-1----:R-:W-:-:S03]  /*0d80*/  FFMA R35, R16, R31, R35 ;  /* 0x0000001f10237223 */ /* 0x002fc60000000023 */
[----:B------:R-:W1:Y:S04]  /*0d90*/  LDS R31, [R22+0x380] ;  /* 0x00038000161f7984 */ /* 0x000e680000000800 */
[----:B------:R-:W5:Y:S01]  /*0da0*/  LDS R16, [R22+0x3c0] ;  /* 0x0003c00016107984 */ /* 0x000f620000000800 */
[----:B--2---:R-:W-:-:S04]  /*0db0*/  FFMA R12, R12, R17, R35 ;  /* 0x000000110c0c7223 */ /* 0x004fc80000000023 */
[----:B---3--:R-:W-:-:S04]  /*0dc0*/  FFMA R13, R13, R18, R12 ;  /* 0x000000120d0d7223 */ /* 0x008fc8000000000c */
[----:B----4-:R-:W-:-:S04]  /*0dd0*/  FFMA R13, R14, R19, R13 ;  /* 0x000000130e0d7223 */ /* 0x010fc8000000000d */
[----:B0-----:R-:W-:-:S04]  /*0de0*/  FFMA R13, R8, R15, R13 ;  /* 0x0000000f080d7223 */ /* 0x001fc8000000000d */
[----:B------:R-:W-:-:S04]  /*0df0*/  FFMA R32, R32, R9, R13 ;  /* 0x0000000920207223 */ /* 0x000fc8000000000d */
[----:B-1----:R-:W-:-:S04]  /*0e00*/  FFMA R31, R31, R10, R32 ;  /* 0x0000000a1f1f7223 */ /* 0x002fc80000000020 */
[----:B-----5:R-:W-:Y:S01]  /*0e10*/  FFMA R31, R16, R11, R31 ;  /* 0x0000000b101f7223 */ /* 0x020fe2000000001f */
[----:B------:R-:W-:Y:S06]  /*0e20*/  BAR.SYNC.DEFER_BLOCKING 0x0 ;  /* 0x0000000000007b1d */ /* 0x000fec0000010000 */
[----:B------:R-:W-:Y:S05]  /*0e30*/  @P0 BRA `(.L_x_11) ;  /* 0xfffffff400240947 */ /* 0x000fea000383ffff */
.L_x_10:
[----:B------:R-:W-:-:S13]  /*0e40*/  LOP3.LUT P0, R8, R29, 0x3, RZ, 0xc0, !PT ;  /* 0x000000031d087812 */ /* 0x000fda000780c0ff */
[----:B------:R-:W-:Y:S05]  /*0e50*/  @!P0 BRA `(.L_x_9) ;  /* 0x00000008007c8947 */ /* 0x000fea0003800000 */
[----:B------:R-:W-:Y:S02]  /*0e60*/  ISETP.NE.AND P0, PT, R8, 0x1, PT ;  /* 0x000000010800780c */ /* 0x000fe40003f05270 */
[----:B------:R-:W-:-:S04]  /*0e70*/  LOP3.LUT R29, R29, 0x1, RZ, 0xc0, !PT ;  /* 0x000000011d1d7812 */ /* 0x000fc800078ec0ff */
[----:B------:R-:W-:-:S07]  /*0e80*/  ISETP.NE.U32.AND P1, PT, R29, 0x1, PT ;  /* 0x000000011d00780c */ /* 0x000fce0003f25070 */
[----:B------:R-:W-:Y:S06]  /*0e90*/  @!P0 BRA `(.L_x_12) ;  /* 0x0000000400908947 */ /* 0x000fec0003800000 */
[----:B------:R-:W0:Y:S01]  /*0ea0*/  LDC.64 R22, c[0x0][0x380] ;  /* 0x0000e000ff167b82 */ /* 0x000e220000000a00 */
[C---:B------:R-:W-:Y:S02]  /*0eb0*/  LEA R18, R0.reuse, R3, 0x4 ;  /* 0x0000000300127211 */ /* 0x040fe400078e20ff */
[----:B------:R-:W-:-:S03]  /*0ec0*/  LEA R9, R0, R21, 0x4 ;  /* 0x0000001500097211 */ /* 0x000fc600078e20ff */
[----:B------:R-:W-:Y:S02]  /*0ed0*/  IMAD R13, R18, R5, R4 ;  /* 0x00000005120d7224 */ /* 0x000fe400078e0204 */
[----:B------:R-:W1:Y:S01]  /*0ee0*/  LDC.64 R16, c[0x0][0x388] ;  /* 0x0000e200ff107b82 */ /* 0x000e620000000a00 */
[----:B0-----:R-:W-:-:S05]  /*0ef0*/  IMAD.WIDE R22, R9, 0x4, R22 ;  /* 0x0000000409167825 */ /* 0x001fca00078e0216 */
[----:B------:R-:W2:Y:S01]  /*0f00*/  LDG.E R19, desc[UR8][R22.64] ;  /* 0x0000000816137981 */ /* 0x000ea2000c1e1900 */
[----:B-1----:R-:W-:-:S05]  /*0f10*/  IMAD.WIDE.U32 R12, R13, 0x4, R16 ;  /* 0x000000040d0c7825 */ /* 0x002fca00078e0010 */
[----:B------:R-:W3:Y:S01]  /*0f20*/  LDG.E R25, desc[UR8][R12.64] ;  /* 0x000000080c197981 */ /* 0x000ee2000c1e1900 */
[----:B------:R-:W-:-:S04]  /*0f30*/  UIADD3 UR5, UPT, UPT, UR4, 0x400, URZ ;  /* 0x0000040004057890 */ /* 0x000fc8000fffe0ff */
[----:B------:R-:W-:Y:S01]  /*0f40*/  ULEA UR5, UR6, UR5, 0x18 ;  /* 0x0000000506057291 */ /* 0x000fe2000f8ec0ff */
[----:B------:R-:W-:-:S05]  /*0f50*/  LEA R30, R2, R7, 0x2 ;  /* 0x00000007021e7211 */ /* 0x000fca00078e10ff */
[----:B------:R-:W-:-:S04]  /*0f60*/  LEA R20, R2, UR5, 0x2 ;  /* 0x0000000502147c11 */ /* 0x000fc8000f8e10ff */
[----:B------:R-:W-:Y:S02]  /*0f70*/  LEA R32, R3, R20, 0x6 ;  /* 0x0000001403207211 */ /* 0x000fe400078e30ff */
[----:B------:R-:W-:Y:S01]  /*0f80*/  IADD3 R18, PT, PT, R18, 0x10, RZ ;  /* 0x0000001012127810 */ /* 0x000fe20007ffe0ff */
        /* <DEDUP_REMOVED lines=11> */
[----:B------:R-:W5:Y:S04]  /*1040*/  LDS R19, [R20+0x180] ;  /* 0x0001800014137984 */ /* 0x000f680000000800 */
[----:B------:R-:W5:Y:S04]  /*1050*/  LDS R24, [R20+0x1c0] ;  /* 0x0001c00014187984 */ /* 0x000f680000000800 */
[----:B------:R-:W-:Y:S01]  /*1060*/  LDS R36, [R20+0x240] ;  /* 0x0002400014247984 */ /* 0x000fe20000000800 */
[----:B0-----:R-:W-:-:S03]  /*1070*/  FFMA R8, R8, R27, R31 ;  /* 0x0000001b08087223 */ /* 0x001fc6000000001f */
[----:B------:R-:W-:Y:S01]  /*1080*/  LDS R27, [R20+0x200] ;  /* 0x00020000141b7984 */ /* 0x000fe20000000800 */
[----:B-1----:R-:W-:-:S03]  /*1090*/  FFMA R9, R29, R9, R8 ;  /* 0x000000091d097223 */ /* 0x002fc60000000008 */
[----:B------:R-:W-:Y:S01]  /*10a0*/  LDS R29, [R20+0x300] ;  /* 0x00030000141d7984 */ /* 0x000fe20000000800 */
[----:B--2---:R-:W-:-:S03]  /*10b0*/  FFMA R10, R28, R10, R9 ;  /* 0x0000000a1c0a7223 */ /* 0x004fc60000000009 */
[----:B------:R-:W-:Y:S01]  /*10c0*/  LDS R31, [R20+0x380] ;  /* 0x00038000141f7984 */ /* 0x000fe20000000800 */
[----:B---3--:R-:W-:-:S03]  /*10d0*/  FFMA R11, R33, R11, R10 ;  /* 0x0000000b210b7223 */ /* 0x008fc6000000000a */
[----:B------:R-:W-:Y:S04]  /*10e0*/  LDS R33, [R20+0x280] ;  /* 0x0002800014217984 */ /* 0x000fe80000000800 */
[----:B------:R-:W-:Y:S01]  /*10f0*/  LDS R28, [R20+0x3c0] ;  /* 0x0003c000141c7984 */ /* 0x000fe20000000800 */
[----:B----4-:R-:W-:-:S03]  /*1100*/  FFMA R11, R12, R34, R11 ;  /* 0x000000220c0b7223 */ /* 0x010fc6000000000b */
[----:B------:R-:W-:Y:S01]  /*1110*/  LDS R34, [R20+0x2c0] ;  /* 0x0002c00014227984 */ /* 0x000fe20000000800 */
[----:B-----5:R-:W-:Y:S01]  /*1120*/  FFMA R26, R26, R13, R11 ;  /* 0x0000000d1a1a7223 */ /* 0x020fe2000000000b */
[----:B------:R-:W-:Y:S02]  /*1130*/  IMAD R13, R18, R5, R4 ;  /* 0x00000005120d7224 */ /* 0x000fe400078e0204 */
[----:B------:R-:W0:Y:S01]  /*1140*/  LDS.128 R8, [R7+0x20] ;  /* 0x0000200007087984 */ /* 0x000e220000000c00 */
[----:B------:R-:W-:Y:S01]  /*1150*/  FFMA R19, R19, R14, R26 ;  /* 0x0000000e13137223 */ /* 0x000fe2000000001a */
[----:B------:R-:W-:Y:S02]  /*1160*/  IMAD.WIDE.U32 R12, R13, 0x4, R16 ;  /* 0x000000040d0c7825 */ /* 0x000fe400078e0010 */
[----:B------:R-:W-:Y:S02]  /*1170*/  LDS R26, [R20+0x340] ;  /* 0x00034000141a7984 */ /* 0x000fe40000000800 */
[----:B------:R-:W-:-:S02]  /*1180*/  FFMA R35, R24, R15, R19 ;  /* 0x0000000f18237223 */ /* 0x000fc40000000013 */
[----:B------:R-:W1:Y:S01]  /*1190*/  LDS.128 R16, [R7+0x30] ;  /* 0x0000300007107984 */ /* 0x000e620000000c00 */
[----:B------:R-:W-:Y:S06]  /*11a0*/  BAR.SYNC.DEFER_BLOCKING 0x0 ;  /* 0x0000000000007b1d */ /* 0x000fec0000010000 */
[----:B------:R-:W2:Y:S04]  /*11b0*/  LDG.E R23, desc[UR8][R22.64+0x40] ;  /* 0x0000400816177981 */ /* 0x000ea8000c1e1900 */
[----:B------:R-:W3:Y:S01]  /*11c0*/  LDG.E R37, desc[UR8][R12.64] ;  /* 0x000000080c257981 */ /* 0x000ee2000c1e1900 */
[----:B0-----:R-:W-:-:S04]  /*11d0*/  FFMA R35, R8, R27, R35 ;  /* 0x0000001b08237223 */ /* 0x001fc80000000023 */
[----:B------:R-:W-:-:S04]  /*11e0*/  FFMA R36, R36, R9, R35 ;  /* 0x0000000924247223 */ /* 0x000fc80000000023 */
[----:B------:R-:W-:-:S04]  /*11f0*/  FFMA R33, R33, R10, R36 ;  /* 0x0000000a21217223 */ /* 0x000fc80000000024 */
[----:B------:R-:W-:-:S04]  /*1200*/  FFMA R33, R34, R11, R33 ;  /* 0x0000000b22217223 */ /* 0x000fc80000000021 */
[----:B-1----:R-:W-:-:S04]  /*1210*/  FFMA R29, R16, R29, R33 ;  /* 0x0000001d101d7223 */ /* 0x002fc80000000021 */
[----:B------:R-:W-:-:S04]  /*1220*/  FFMA R26, R26, R17, R29 ;  /* 0x000000111a1a7223 */ /* 0x000fc8000000001d */
[----:B------:R-:W-:-:S04]  /*1230*/  FFMA R31, R31, R18, R26 ;  /* 0x000000121f1f7223 */ /* 0x000fc8000000001a */
[----:B------:R-:W-:Y:S01]  /*1240*/  FFMA R33, R28, R19, R31 ;  /* 0x000000131c217223 */ /* 0x000fe2000000001f */
        /* <DEDUP_REMOVED lines=14> */
[----:B------:R-:W-:Y:S04]  /*1330*/  LDS R31, [R20+0x200] ;  /* 0x00020000141f7984 */ /* 0x000fe80000000800 */
[----:B------:R-:W5:Y:S01]  /*1340*/  LDS.128 R16, [R7+0x20] ;  /* 0x0000200007107984 */ /* 0x000f620000000c00 */
[----:B0-----:R-:W-:-:S03]  /*1350*/  FFMA R25, R12, R25, R33 ;  /* 0x000000190c197223 */ /* 0x001fc60000000021 */
[----:B------:R-:W0:Y:S01]  /*1360*/  LDS R28, [R20+0x240] ;  /* 0x00024000141c7984 */ /* 0x000e220000000800 */
[----:B-1----:R-:W-:-:S03]  /*1370*/  FFMA R24, R24, R13, R25 ;  /* 0x0000000d18187223 */ /* 0x002fc60000000019 */
[----:B------:R-:W1:Y:S01]  /*1380*/  LDS R25, [R20+0x280] ;  /* 0x0002800014197984 */ /* 0x000e620000000800 */
[----:B--2---:R-:W-:-:S03]  /*1390*/  FFMA R27, R27, R14, R24 ;  /* 0x0000000e1b1b7223 */ /* 0x004fc60000000018 */
[----:B------:R-:W2:Y:S01]  /*13a0*/  LDS R24, [R20+0x2c0] ;  /* 0x0002c00014187984 */ /* 0x000ea20000000800 */
[----:B---3--:R-:W-:-:S03]  /*13b0*/  FFMA R33, R22, R15, R27 ;  /* 0x0000000f16217223 */ /* 0x008fc6000000001b */
[----:B------:R-:W-:Y:S04]  /*13c0*/  LDS R27, [R20+0x300] ;  /* 0x00030000141b7984 */ /* 0x000fe80000000800 */
[----:B------:R-:W3:Y:S01]  /*13d0*/  LDS.128 R12, [R7+0x30] ;  /* 0x00003000070c7984 */ /* 0x000ee20000000c00 */
[----:B----4-:R-:W-:-:S03]  /*13e0*/  FFMA R33, R8, R23, R33 ;  /* 0x0000001708217223 */ /* 0x010fc60000000021 */
[----:B------:R-:W4:Y:S04]  /*13f0*/  LDS R22, [R20+0x340] ;  /* 0x0003400014167984 */ /* 0x000f280000000800 */
[----:B------:R-:W4:Y:S01]  /*1400*/  LDS R23, [R20+0x380] ;  /* 0x0003800014177984 */ /* 0x000f220000000800 */
[----:B-----5:R-:W-:-:S03]  /*1410*/  FFMA R30, R30, R9, R33 ;  /* 0x000000091e1e7223 */ /* 0x020fc60000000021 */
[----:B------:R-:W5:Y:S01]  /*1420*/  LDS R8, [R20+0x3c0] ;  /* 0x0003c00014087984 */ /* 0x000f620000000800 */
[----:B------:R-:W-:-:S04]  /*1430*/  FFMA R29, R29, R10, R30 ;  /* 0x0000000a1d1d7223 */ /* 0x000fc8000000001e */
[----:B------:R-:W-:-:S04]  /*1440*/  FFMA R11, R26, R11, R29 ;  /* 0x0000000b1a0b7223 */ /* 0x000fc8000000001d */
[----:B------:R-:W-:-:S04]  /*1450*/  FFMA R11, R16, R31, R11 ;  /* 0x0000001f100b7223 */ /* 0x000fc8000000000b */
[----:B0-----:R-:W-:-:S04]  /*1460*/  FFMA R28, R28, R17, R11 ;  /* 0x000000111c1c7223 */ /* 0x001fc8000000000b */
[----:B-1----:R-:W-:-:S04]  /*1470*/  FFMA R25, R25, R18, R28 ;  /* 0x0000001219197223 */ /* 0x002fc8000000001c */
[----:B--2---:R-:W-:-:S04]  /*1480*/  FFMA R19, R24, R19, R25 ;  /* 0x0000001318137223 */ /* 0x004fc80000000019 */
[----:B---3--:R-:W-:-:S04]  /*1490*/  FFMA R19, R12, R27, R19 ;  /* 0x0000001b0c137223 */ /* 0x008fc80000000013 */
[----:B----4-:R-:W-:-:S04]  /*14a0*/  FFMA R22, R22, R13, R19 ;  /* 0x0000000d16167223 */ /* 0x010fc80000000013 */
[----:B------:R-:W-:-:S04]  /*14b0*/  FFMA R23, R23, R14, R22 ;  /* 0x0000000e17177223 */ /* 0x000fc80000000016 */
[----:B-----5:R-:W-:Y:S01]  /*14c0*/  FFMA R31, R8, R15, R23 ;  /* 0x0000000f081f7223 */ /* 0x020fe20000000017 */
[----:B------:R-:W-:Y:S06]  /*14d0*/  BAR.SYNC.DEFER_BLOCKING 0x0 ;  /* 0x0000000000007b1d */ /* 0x000fec0000010000 */
.L_x_12:
[----:B------:R-:W-:Y:S05]  /*14e0*/  @P1 BRA `(.L_x_9) ;  /* 0x0000000000d81947 */ /* 0x000fea0003800000 */
[----:B------:R-:W0:Y:S01]  /*14f0*/  LDC.64 R8, c[0x0][0x380] ;  /* 0x0000e000ff087b82 */ /* 0x000e220000000a00 */
[C---:B------:R-:W-:Y:S02]  /*1500*/  LEA R10, R0.reuse, R3, 0x4 ;  /* 0x00000003000a7211 */ /* 0x040fe400078e20ff */
[----:B------:R-:W-:-:S03]  /*1510*/  LEA R21, R0, R21, 0x4 ;  /* 0x0000001500157211 */ /* 0x000fc600078e20ff */
[----:B------:R-:W-:Y:S02]  /*1520*/  IMAD R11, R10, R5, R4 ;  /* 0x000000050a0b7224 */ /* 0x000fe400078e0204 */
[----:B------:R-:W1:Y:S01]  /*1530*/  LDC.64 R12, c[0x0][0x388] ;  /* 0x0000e200ff0c7b82 */ /* 0x000e620000000a00 */
[----:B0-----:R-:W-:-:S05]  /*1540*/  IMAD.WIDE R8, R21, 0x4, R8 ;  /* 0x0000000415087825 */ /* 0x001fca00078e0208 */
[----:B------:R-:W2:Y:S01]  /*1550*/  LDG.E R14, desc[UR8][R8.64] ;  /* 0x00000008080e7981 */ /* 0x000ea2000c1e1900 */
[----:B-1----:R-:W-:-:S06]  /*1560*/  IMAD.WIDE.U32 R12, R11, 0x4, R12 ;  /* 0x000000040b0c7825 */ /* 0x002fcc00078e000c */
[----:B------:R-:W3:Y:S01]  /*1570*/  LDG.E R12, desc[UR8][R12.64] ;  /* 0x000000080c0c7981 */ /* 0x000ee2000c1e1900 */
[----:B------:R-:W-:-:S04]  /*1580*/  UIADD3 UR4, UPT, UPT, UR4, 0x400, URZ ;  /* 0x0000040004047890 */ /* 0x000fc8000fffe0ff */
[----:B------:R-:W-:Y:S01]  /*1590*/  ULEA UR4, UR6, UR4, 0x18 ;  /* 0x0000000406047291 */ /* 0x000fe2000f8ec0ff */
[----:B------:R-:W-:-:S05]  /*15a0*/  LEA R15, R2, R7, 0x2 ;  /* 0x00000007020f7211 */ /* 0x000fca00078e10ff */
[----:B------:R-:W-:-:S04]  /*15b0*/  LEA R0, R2, UR4, 0x2 ;  /* 0x0000000402007c11 */ /* 0x000fc8000f8e10ff */
        /* <DEDUP_REMOVED lines=26> */
[----:B------:R-:W4:Y:S01]  /*1760*/  LDS R10, [R0+0x340] ;  /* 0x00034000000a7984 */ /* 0x000f220000000800 */
[----:B-----5:R-:W-:-:S03]  /*1770*/  FFMA R2, R2, R17, R3 ;  /* 0x0000001102027223 */ /* 0x020fc60000000003 */
[----:B------:R-:W5:Y:S04]  /*1780*/  LDS R16, [R0+0x380] ;  /* 0x0003800000107984 */ /* 0x000f680000000800 */
        /* <DEDUP_REMOVED lines=9> */
[----:B-----5:R-:W-:-:S04]  /*1820*/  FFMA R16, R16, R30, R9 ;  /* 0x0000001e10107223 */ /* 0x020fc80000000009 */
[----:B------:R-:W-:Y:S01]  /*1830*/  FFMA R31, R3, R31, R16 ;  /* 0x0000001f031f7223 */ /* 0x000fe20000000010 */
[----:B------:R-:W-:Y:S06]  /*1840*/  BAR.SYNC.DEFER_BLOCKING 0x0 ;  /* 0x0000000000007b1d */ /* 0x000fec0000010000 */
.L_x_9:
[----:B------:R-:W0:Y:S01]  /*1850*/  LDC.64 R2, c[0x0][0x390] ;  /* 0x0000e400ff027b82 */ /* 0x000e220000000a00 */
[----:B------:R-:W-:-:S04]  /*1860*/  IMAD R5, R6, R5, R4 ;  /* 0x0000000506057224 */ /* 0x000fc800078e0204 */
[----:B0-----:R-:W-:-:S05]  /*1870*/  IMAD.WIDE R2, R5, 0x4, R2 ;  /* 0x0000000405027825 */ /* 0x001fca00078e0202 */
[----:B------:R-:W-:Y:S01]  /*1880*/  STG.E desc[UR8][R2.64], R31 ;  /* 0x0000001f02007986 */ /* 0x000fe2000c101908 */
[----:B------:R-:W-:Y:S05]  /*1890*/  EXIT ;  /* 0x000000000000794d */ /* 0x000fea0003800000 */
.L_x_13:
        /* <DEDUP_REMOVED lines=14> */
.L_x_16:


//--------------------- .nv.shared._Z29matrixMulKernel_external_smemPfS_S_ijj --------------------------
	.section	.nv.shared._Z29matrixMulKernel_external_smemPfS_S_ijj,"aw",@nobits
	.sectionflags	@""
	.align	16
	.zero		1024


//--------------------- .nv.shared.reserved.0     --------------------------
	.section	.nv.shared.reserved.0,"aw",@nobits
	.weak		__nv_reservedSMEM_offset_0_alias
	.size		__nv_reservedSMEM_offset_0_alias, 0, 64
	.other		__nv_reservedSMEM_offset_0_alias,@"STO_CUDA_RESERVED_SHARED STV_DEFAULT"
__nv_reservedSMEM_offset_0_alias:
	.zero		0
	.zero		64


//--------------------- .nv.shared._Z25matrixMulKernel_boundriesPfS_S_i --------------------------
	.section	.nv.shared._Z25matrixMulKernel_boundriesPfS_S_i,"aw",@nobits
	.sectionflags	@""
	.align	16
.nv.shared._Z25matrixMulKernel_boundriesPfS_S_i:
	.zero		3072


//--------------------- .nv.shared._Z15matrixMulKernelPfS_S_i --------------------------
	.section	.nv.shared._Z15matrixMulKernelPfS_S_i,"aw",@nobits
	.sectionflags	@""
	.align	16
.nv.shared._Z15matrixMulKernelPfS_S_i:
	.zero		3072


//--------------------- .nv.constant0._Z29matrixMulKernel_external_smemPfS_S_ijj --------------------------
	.section	.nv.constant0._Z29matrixMulKernel_external_smemPfS_S_ijj,"a",@progbits
	.sectionflags	@""
	.align	4
.nv.constant0._Z29matrixMulKernel_external_smemPfS_S_ijj:
	.zero		932


//--------------------- .nv.constant0._Z25matrixMulKernel_boundriesPfS_S_i --------------------------
	.section	.nv.constant0._Z25matrixMulKernel_boundriesPfS_S_i,"a",@progbits
	.sectionflags	@""
	.align	4
.nv.constant0._Z25matrixMulKernel_boundriesPfS_S_i:
	.zero		924


//--------------------- .nv.constant0._Z15matrixMulKernelPfS_S_i --------------------------
	.section	.nv.constant0._Z15matrixMulKernelPfS_S_i,"a",@progbits
	.sectionflags	@""
	.align	4
.nv.constant0._Z15matrixMulKernelPfS_S_i:
	.zero		924


//--------------------- SYMBOLS --------------------------

	.type		.nv.reservedSmem.offset0,@object
	.size		.nv.reservedSmem.offset0,0x4
	.type		.nv.reservedSmem.cap,@object
	.size		.nv.reservedSmem.cap,0x4
